//
// Generated by NVIDIA NVVM Compiler
//
// Compiler Build ID: CL-36424714
// Cuda compilation tools, release 13.0, V13.0.88
// Based on NVVM 20.0.0
//

.version 9.0
.target sm_100
.address_size 64

	// .globl	_Z25MergeCircularBufferKernelPiiS_iS_i
.extern .shared .align 16 .b8 AB_shared[];

.visible .entry _Z25MergeCircularBufferKernelPiiS_iS_i(
	.param .u64 .ptr .align 1 _Z25MergeCircularBufferKernelPiiS_iS_i_param_0,
	.param .u32 _Z25MergeCircularBufferKernelPiiS_iS_i_param_1,
	.param .u64 .ptr .align 1 _Z25MergeCircularBufferKernelPiiS_iS_i_param_2,
	.param .u32 _Z25MergeCircularBufferKernelPiiS_iS_i_param_3,
	.param .u64 .ptr .align 1 _Z25MergeCircularBufferKernelPiiS_iS_i_param_4,
	.param .u32 _Z25MergeCircularBufferKernelPiiS_iS_i_param_5
)
{
	.reg .pred 	%p<78>;
	.reg .b32 	%r<440>;
	.reg .b64 	%rd<60>;

	ld.param.u64 	%rd8, [_Z25MergeCircularBufferKernelPiiS_iS_i_param_0];
	ld.param.u32 	%r159, [_Z25MergeCircularBufferKernelPiiS_iS_i_param_1];
	ld.param.u64 	%rd9, [_Z25MergeCircularBufferKernelPiiS_iS_i_param_2];
	ld.param.u32 	%r160, [_Z25MergeCircularBufferKernelPiiS_iS_i_param_3];
	ld.param.u32 	%r161, [_Z25MergeCircularBufferKernelPiiS_iS_i_param_5];
	cvta.to.global.u64 	%rd1, %rd9;
	cvta.to.global.u64 	%rd2, %rd8;
	add.s32 	%r1, %r160, %r159;
	mov.u32 	%r2, %nctaid.x;
	rem.s32 	%r162, %r1, %r2;
	setp.ne.s32 	%p1, %r162, 0;
	@%p1 bra 	$L__BB0_2;
	div.s32 	%r394, %r1, %r2;
	bra.uni 	$L__BB0_3;
$L__BB0_2:
	div.s32 	%r163, %r1, %r2;
	add.s32 	%r394, %r163, 1;
$L__BB0_3:
	mov.u32 	%r164, %ctaid.x;
	mul.lo.s32 	%r6, %r394, %r164;
	add.s32 	%r165, %r6, %r394;
	min.u32 	%r7, %r165, %r1;
	mov.u32 	%r8, %tid.x;
	setp.ne.s32 	%p2, %r8, 0;
	@%p2 bra 	$L__BB0_19;
	add.s32 	%r9, %r1, 1;
	min.s32 	%r395, %r6, %r159;
	sub.s32 	%r396, %r6, %r395;
	setp.lt.s32 	%p3, %r6, %r160;
	sub.s32 	%r166, %r6, %r160;
	selp.b32 	%r397, 0, %r166, %p3;
	setp.lt.s32 	%p4, %r6, %r159;
	sub.s32 	%r167, %r6, %r159;
	selp.b32 	%r398, 0, %r167, %p4;
$L__BB0_5:
	mov.u32 	%r15, %r396;
	mov.u32 	%r14, %r395;
	setp.lt.s32 	%p5, %r14, 1;
	setp.ge.s32 	%p6, %r15, %r160;
	or.pred  	%p7, %p5, %p6;
	@%p7 bra 	$L__BB0_8;
	add.s32 	%r168, %r14, -1;
	rem.s32 	%r169, %r168, %r9;
	mul.wide.s32 	%rd10, %r169, 4;
	add.s64 	%rd11, %rd2, %rd10;
	ld.global.u32 	%r170, [%rd11];
	rem.s32 	%r171, %r15, %r9;
	mul.wide.s32 	%rd12, %r171, 4;
	add.s64 	%rd13, %rd1, %rd12;
	ld.global.u32 	%r172, [%rd13];
	setp.le.s32 	%p8, %r170, %r172;
	@%p8 bra 	$L__BB0_8;
	sub.s32 	%r391, %r14, %r397;
	add.s32 	%r392, %r391, 1;
	shr.s32 	%r393, %r392, 1;
	add.s32 	%r396, %r393, %r15;
	sub.s32 	%r395, %r14, %r393;
	mov.u32 	%r398, %r15;
	bra.uni 	$L__BB0_5;
$L__BB0_8:
	setp.lt.s32 	%p9, %r15, 1;
	setp.ge.s32 	%p10, %r14, %r159;
	or.pred  	%p11, %p10, %p9;
	@%p11 bra 	$L__BB0_11;
	add.s32 	%r173, %r15, -1;
	rem.s32 	%r174, %r173, %r9;
	mul.wide.s32 	%rd14, %r174, 4;
	add.s64 	%rd15, %rd1, %rd14;
	ld.global.u32 	%r175, [%rd15];
	rem.s32 	%r176, %r14, %r9;
	mul.wide.s32 	%rd16, %r176, 4;
	add.s64 	%rd17, %rd2, %rd16;
	ld.global.u32 	%r177, [%rd17];
	setp.lt.s32 	%p12, %r175, %r177;
	@%p12 bra 	$L__BB0_11;
	sub.s32 	%r178, %r15, %r398;
	add.s32 	%r179, %r178, 1;
	shr.s32 	%r180, %r179, 1;
	add.s32 	%r395, %r180, %r14;
	sub.s32 	%r396, %r15, %r180;
	mov.u32 	%r397, %r14;
	bra.uni 	$L__BB0_5;
$L__BB0_11:
	st.shared.u32 	[AB_shared], %r14;
	min.s32 	%r399, %r7, %r159;
	sub.s32 	%r400, %r7, %r399;
	setp.lt.s32 	%p13, %r7, %r160;
	sub.s32 	%r181, %r7, %r160;
	selp.b32 	%r401, 0, %r181, %p13;
	setp.lt.s32 	%p14, %r7, %r159;
	sub.s32 	%r182, %r7, %r159;
	selp.b32 	%r402, 0, %r182, %p14;
$L__BB0_12:
	mov.u32 	%r27, %r400;
	mov.u32 	%r26, %r399;
	setp.lt.s32 	%p15, %r26, 1;
	setp.ge.s32 	%p16, %r27, %r160;
	or.pred  	%p17, %p15, %p16;
	@%p17 bra 	$L__BB0_15;
	add.s32 	%r183, %r26, -1;
	rem.s32 	%r184, %r183, %r9;
	mul.wide.s32 	%rd18, %r184, 4;
	add.s64 	%rd19, %rd2, %rd18;
	ld.global.u32 	%r185, [%rd19];
	rem.s32 	%r186, %r27, %r9;
	mul.wide.s32 	%rd20, %r186, 4;
	add.s64 	%rd21, %rd1, %rd20;
	ld.global.u32 	%r187, [%rd21];
	setp.le.s32 	%p18, %r185, %r187;
	@%p18 bra 	$L__BB0_15;
	sub.s32 	%r388, %r26, %r401;
	add.s32 	%r389, %r388, 1;
	shr.s32 	%r390, %r389, 1;
	add.s32 	%r400, %r390, %r27;
	sub.s32 	%r399, %r26, %r390;
	mov.u32 	%r402, %r27;
	bra.uni 	$L__BB0_12;
$L__BB0_15:
	setp.lt.s32 	%p19, %r27, 1;
	setp.ge.s32 	%p20, %r26, %r159;
	or.pred  	%p21, %p20, %p19;
	@%p21 bra 	$L__BB0_18;
	add.s32 	%r188, %r27, -1;
	rem.s32 	%r189, %r188, %r9;
	mul.wide.s32 	%rd22, %r189, 4;
	add.s64 	%rd23, %rd1, %rd22;
	ld.global.u32 	%r190, [%rd23];
	rem.s32 	%r191, %r26, %r9;
	mul.wide.s32 	%rd24, %r191, 4;
	add.s64 	%rd25, %rd2, %rd24;
	ld.global.u32 	%r192, [%rd25];
	setp.lt.s32 	%p22, %r190, %r192;
	@%p22 bra 	$L__BB0_18;
	sub.s32 	%r193, %r27, %r402;
	add.s32 	%r194, %r193, 1;
	shr.s32 	%r195, %r194, 1;
	add.s32 	%r399, %r195, %r26;
	sub.s32 	%r400, %r27, %r195;
	mov.u32 	%r401, %r26;
	bra.uni 	$L__BB0_12;
$L__BB0_18:
	st.shared.u32 	[AB_shared+4], %r26;
$L__BB0_19:
	bar.sync 	0;
	ld.shared.v2.u32 	{%r34, %r196}, [AB_shared];
	sub.s32 	%r35, %r6, %r34;
	bar.sync 	0;
	sub.s32 	%r36, %r7, %r6;
	sub.s32 	%r37, %r196, %r34;
	add.s32 	%r197, %r35, %r196;
	sub.s32 	%r38, %r7, %r197;
	rem.s32 	%r198, %r36, %r161;
	setp.ne.s32 	%p23, %r198, 0;
	@%p23 bra 	$L__BB0_21;
	div.s32 	%r403, %r36, %r161;
	bra.uni 	$L__BB0_22;
$L__BB0_21:
	div.s32 	%r199, %r36, %r161;
	add.s32 	%r403, %r199, 1;
$L__BB0_22:
	setp.lt.s32 	%p24, %r403, 1;
	@%p24 bra 	$L__BB0_73;
	shl.b32 	%r201, %r161, 2;
	mov.u32 	%r202, AB_shared;
	add.s32 	%r42, %r202, %r201;
	add.s32 	%r43, %r161, %r8;
	add.s32 	%r44, %r43, %r34;
	mov.u32 	%r45, %ntid.x;
	add.s32 	%r46, %r43, %r35;
	mov.b32 	%r406, 0;
	mov.u32 	%r404, %r161;
	mov.u32 	%r405, %r161;
	mov.u32 	%r407, %r406;
	mov.u32 	%r408, %r406;
	mov.u32 	%r409, %r406;
	mov.u32 	%r410, %r406;
	mov.u32 	%r411, %r406;
$L__BB0_24:
	sub.s32 	%r56, %r36, %r410;
	min.s32 	%r57, %r161, %r56;
	min.s32 	%r58, %r57, %r405;
	setp.lt.s32 	%p25, %r58, 1;
	@%p25 bra 	$L__BB0_29;
	sub.s32 	%r204, %r37, %r409;
	min.u32 	%r59, %r204, %r405;
	add.s32 	%r205, %r44, %r409;
	sub.s32 	%r60, %r205, %r405;
	add.s32 	%r206, %r43, %r407;
	sub.s32 	%r61, %r206, %r405;
	mov.b32 	%r412, 0;
$L__BB0_26:
	add.s32 	%r207, %r412, %r8;
	setp.ge.u32 	%p26, %r207, %r59;
	@%p26 bra 	$L__BB0_28;
	add.s32 	%r208, %r60, %r412;
	mul.wide.u32 	%rd26, %r208, 4;
	add.s64 	%rd27, %rd2, %rd26;
	ld.global.u32 	%r209, [%rd27];
	add.s32 	%r210, %r61, %r412;
	rem.u32 	%r211, %r210, %r161;
	shl.b32 	%r212, %r211, 2;
	mov.u32 	%r213, AB_shared;
	add.s32 	%r214, %r213, %r212;
	st.shared.u32 	[%r214], %r209;
$L__BB0_28:
	add.s32 	%r412, %r412, %r45;
	setp.lt.s32 	%p27, %r412, %r58;
	@%p27 bra 	$L__BB0_26;
$L__BB0_29:
	min.s32 	%r62, %r57, %r404;
	setp.lt.s32 	%p28, %r62, 1;
	@%p28 bra 	$L__BB0_34;
	sub.s32 	%r216, %r38, %r408;
	min.u32 	%r63, %r216, %r404;
	add.s32 	%r217, %r46, %r408;
	sub.s32 	%r64, %r217, %r404;
	add.s32 	%r218, %r43, %r406;
	sub.s32 	%r65, %r218, %r404;
	mov.b32 	%r413, 0;
$L__BB0_31:
	add.s32 	%r219, %r413, %r8;
	setp.ge.u32 	%p29, %r219, %r63;
	@%p29 bra 	$L__BB0_33;
	add.s32 	%r220, %r64, %r413;
	mul.wide.u32 	%rd28, %r220, 4;
	add.s64 	%rd29, %rd1, %rd28;
	ld.global.u32 	%r221, [%rd29];
	add.s32 	%r222, %r65, %r413;
	rem.u32 	%r223, %r222, %r161;
	shl.b32 	%r224, %r223, 2;
	add.s32 	%r225, %r42, %r224;
	st.shared.u32 	[%r225], %r221;
$L__BB0_33:
	add.s32 	%r413, %r413, %r45;
	setp.lt.s32 	%p30, %r413, %r62;
	@%p30 bra 	$L__BB0_31;
$L__BB0_34:
	setp.eq.s32 	%p31, %r8, 0;
	bar.sync 	0;
	div.u32 	%r226, %r57, %r45;
	mul.lo.s32 	%r227, %r226, %r8;
	mul.lo.s32 	%r228, %r226, %r45;
	sub.s32 	%r229, %r57, %r228;
	setp.eq.s32 	%p32, %r229, 0;
	add.s32 	%r230, %r227, %r229;
	selp.b32 	%r231, 0, %r230, %p31;
	add.s32 	%r232, %r230, %r226;
	selp.b32 	%r233, %r227, %r231, %p32;
	min.s32 	%r70, %r233, %r56;
	min.s32 	%r71, %r232, %r56;
	sub.s32 	%r234, %r37, %r409;
	min.s32 	%r72, %r161, %r234;
	sub.s32 	%r235, %r38, %r408;
	min.s32 	%r73, %r161, %r235;
	min.s32 	%r414, %r70, %r72;
	sub.s32 	%r415, %r70, %r414;
	setp.lt.s32 	%p33, %r70, %r73;
	sub.s32 	%r236, %r70, %r73;
	selp.b32 	%r416, 0, %r236, %p33;
	setp.lt.s32 	%p34, %r70, %r72;
	sub.s32 	%r237, %r70, %r72;
	selp.b32 	%r417, 0, %r237, %p34;
$L__BB0_35:
	mov.u32 	%r79, %r415;
	mov.u32 	%r78, %r414;
	add.s32 	%r82, %r78, %r407;
	add.s32 	%r83, %r79, %r406;
	setp.lt.s32 	%p35, %r78, 1;
	setp.ge.s32 	%p36, %r79, %r73;
	or.pred  	%p37, %p35, %p36;
	@%p37 bra 	$L__BB0_38;
	add.s32 	%r238, %r82, -1;
	rem.s32 	%r239, %r238, %r161;
	shl.b32 	%r240, %r239, 2;
	mov.u32 	%r241, AB_shared;
	add.s32 	%r242, %r241, %r240;
	ld.shared.u32 	%r243, [%r242];
	rem.s32 	%r244, %r83, %r161;
	shl.b32 	%r245, %r244, 2;
	add.s32 	%r246, %r42, %r245;
	ld.shared.u32 	%r247, [%r246];
	setp.le.s32 	%p38, %r243, %r247;
	@%p38 bra 	$L__BB0_38;
	sub.s32 	%r385, %r78, %r416;
	add.s32 	%r386, %r385, 1;
	shr.s32 	%r387, %r386, 1;
	add.s32 	%r415, %r387, %r79;
	sub.s32 	%r414, %r78, %r387;
	mov.u32 	%r417, %r79;
	bra.uni 	$L__BB0_35;
$L__BB0_38:
	setp.lt.s32 	%p39, %r79, 1;
	setp.ge.s32 	%p40, %r78, %r72;
	or.pred  	%p41, %p39, %p40;
	@%p41 bra 	$L__BB0_41;
	add.s32 	%r248, %r83, -1;
	rem.s32 	%r249, %r248, %r161;
	shl.b32 	%r250, %r249, 2;
	add.s32 	%r251, %r42, %r250;
	ld.shared.u32 	%r252, [%r251];
	rem.s32 	%r253, %r82, %r161;
	shl.b32 	%r254, %r253, 2;
	mov.u32 	%r255, AB_shared;
	add.s32 	%r256, %r255, %r254;
	ld.shared.u32 	%r257, [%r256];
	setp.lt.s32 	%p42, %r252, %r257;
	@%p42 bra 	$L__BB0_41;
	sub.s32 	%r258, %r79, %r417;
	add.s32 	%r259, %r258, 1;
	shr.s32 	%r260, %r259, 1;
	add.s32 	%r414, %r260, %r78;
	sub.s32 	%r415, %r79, %r260;
	mov.u32 	%r416, %r78;
	bra.uni 	$L__BB0_35;
$L__BB0_41:
	min.s32 	%r418, %r71, %r72;
	sub.s32 	%r419, %r71, %r418;
	setp.lt.s32 	%p43, %r71, %r73;
	sub.s32 	%r261, %r71, %r73;
	selp.b32 	%r420, 0, %r261, %p43;
	setp.lt.s32 	%p44, %r71, %r72;
	sub.s32 	%r262, %r71, %r72;
	selp.b32 	%r421, 0, %r262, %p44;
$L__BB0_42:
	mov.u32 	%r93, %r419;
	mov.u32 	%r92, %r418;
	setp.lt.s32 	%p45, %r92, 1;
	setp.ge.s32 	%p46, %r93, %r73;
	or.pred  	%p47, %p45, %p46;
	@%p47 bra 	$L__BB0_45;
	add.s32 	%r263, %r92, %r407;
	add.s32 	%r264, %r263, -1;
	rem.s32 	%r265, %r264, %r161;
	shl.b32 	%r266, %r265, 2;
	mov.u32 	%r267, AB_shared;
	add.s32 	%r268, %r267, %r266;
	ld.shared.u32 	%r269, [%r268];
	add.s32 	%r270, %r93, %r406;
	rem.s32 	%r271, %r270, %r161;
	shl.b32 	%r272, %r271, 2;
	add.s32 	%r273, %r42, %r272;
	ld.shared.u32 	%r274, [%r273];
	setp.le.s32 	%p48, %r269, %r274;
	@%p48 bra 	$L__BB0_45;
	sub.s32 	%r382, %r92, %r420;
	add.s32 	%r383, %r382, 1;
	shr.s32 	%r384, %r383, 1;
	add.s32 	%r419, %r384, %r93;
	sub.s32 	%r418, %r92, %r384;
	mov.u32 	%r421, %r93;
	bra.uni 	$L__BB0_42;
$L__BB0_45:
	setp.lt.s32 	%p49, %r93, 1;
	setp.ge.s32 	%p50, %r92, %r72;
	or.pred  	%p51, %p49, %p50;
	@%p51 bra 	$L__BB0_48;
	add.s32 	%r275, %r93, %r406;
	add.s32 	%r276, %r275, -1;
	rem.s32 	%r277, %r276, %r161;
	shl.b32 	%r278, %r277, 2;
	add.s32 	%r279, %r42, %r278;
	ld.shared.u32 	%r280, [%r279];
	add.s32 	%r281, %r92, %r407;
	rem.s32 	%r282, %r281, %r161;
	shl.b32 	%r283, %r282, 2;
	mov.u32 	%r284, AB_shared;
	add.s32 	%r285, %r284, %r283;
	ld.shared.u32 	%r286, [%r285];
	setp.lt.s32 	%p52, %r280, %r286;
	@%p52 bra 	$L__BB0_48;
	sub.s32 	%r287, %r93, %r421;
	add.s32 	%r288, %r287, 1;
	shr.s32 	%r289, %r288, 1;
	add.s32 	%r418, %r289, %r92;
	sub.s32 	%r419, %r93, %r289;
	mov.u32 	%r420, %r92;
	bra.uni 	$L__BB0_42;
$L__BB0_48:
	sub.s32 	%r291, %r70, %r78;
	sub.s32 	%r100, %r92, %r78;
	add.s32 	%r292, %r291, %r92;
	sub.s32 	%r101, %r71, %r292;
	add.s32 	%r293, %r410, %r6;
	add.s32 	%r102, %r293, %r70;
	add.s32 	%r103, %r291, %r406;
	min.s32 	%r294, %r100, %r101;
	setp.lt.s32 	%p53, %r294, 1;
	mov.b32 	%r424, 0;
	mov.u32 	%r423, %r424;
	mov.u32 	%r429, %r424;
	@%p53 bra 	$L__BB0_54;
	mov.b32 	%r429, 0;
	mul.wide.s32 	%rd36, %r102, 4;
	mov.u32 	%r423, %r429;
	mov.u32 	%r424, %r429;
$L__BB0_50:
	add.s32 	%r296, %r78, %r407;
	add.s32 	%r297, %r424, %r296;
	rem.s32 	%r298, %r297, %r161;
	add.s32 	%r299, %r423, %r103;
	rem.s32 	%r300, %r299, %r161;
	shl.b32 	%r301, %r298, 2;
	mov.u32 	%r302, AB_shared;
	add.s32 	%r303, %r302, %r301;
	ld.shared.u32 	%r107, [%r303];
	shl.b32 	%r304, %r300, 2;
	add.s32 	%r305, %r42, %r304;
	ld.shared.u32 	%r108, [%r305];
	setp.gt.s32 	%p54, %r107, %r108;
	@%p54 bra 	$L__BB0_52;
	ld.param.u64 	%rd54, [_Z25MergeCircularBufferKernelPiiS_iS_i_param_4];
	cvta.to.global.u64 	%rd30, %rd54;
	add.s64 	%rd32, %rd30, %rd36;
	mul.wide.u32 	%rd33, %r429, 4;
	add.s64 	%rd34, %rd32, %rd33;
	st.global.u32 	[%rd34], %r107;
	add.s32 	%r424, %r424, 1;
	bra.uni 	$L__BB0_53;
$L__BB0_52:
	ld.param.u64 	%rd55, [_Z25MergeCircularBufferKernelPiiS_iS_i_param_4];
	cvta.to.global.u64 	%rd35, %rd55;
	add.s64 	%rd37, %rd35, %rd36;
	mul.wide.u32 	%rd38, %r429, 4;
	add.s64 	%rd39, %rd37, %rd38;
	st.global.u32 	[%rd39], %r108;
	add.s32 	%r423, %r423, 1;
$L__BB0_53:
	add.s32 	%r429, %r429, 1;
	setp.lt.s32 	%p55, %r424, %r100;
	setp.lt.s32 	%p56, %r423, %r101;
	and.pred  	%p57, %p55, %p56;
	@%p57 bra 	$L__BB0_50;
$L__BB0_54:
	setp.eq.s32 	%p58, %r424, %r100;
	@%p58 bra 	$L__BB0_63;
	setp.ge.s32 	%p59, %r424, %r100;
	@%p59 bra 	$L__BB0_65;
	add.s32 	%r117, %r424, %r78;
	sub.s32 	%r306, %r92, %r117;
	and.b32  	%r118, %r306, 3;
	setp.eq.s32 	%p60, %r118, 0;
	mov.u32 	%r430, %r429;
	mov.u32 	%r431, %r424;
	@%p60 bra 	$L__BB0_60;
	ld.param.u64 	%rd56, [_Z25MergeCircularBufferKernelPiiS_iS_i_param_4];
	add.s32 	%r119, %r117, %r407;
	rem.s32 	%r307, %r119, %r161;
	shl.b32 	%r308, %r307, 2;
	mov.u32 	%r309, AB_shared;
	add.s32 	%r310, %r309, %r308;
	ld.shared.u32 	%r311, [%r310];
	add.s32 	%r430, %r429, 1;
	cvta.to.global.u64 	%rd40, %rd56;
	mul.wide.s32 	%rd41, %r102, 4;
	add.s64 	%rd42, %rd40, %rd41;
	mul.wide.u32 	%rd43, %r429, 4;
	add.s64 	%rd3, %rd42, %rd43;
	st.global.u32 	[%rd3], %r311;
	add.s32 	%r431, %r424, 1;
	setp.eq.s32 	%p61, %r118, 1;
	@%p61 bra 	$L__BB0_60;
	add.s32 	%r312, %r119, 1;
	rem.s32 	%r313, %r312, %r161;
	shl.b32 	%r314, %r313, 2;
	add.s32 	%r316, %r309, %r314;
	ld.shared.u32 	%r317, [%r316];
	add.s32 	%r430, %r429, 2;
	st.global.u32 	[%rd3+4], %r317;
	add.s32 	%r431, %r424, 2;
	setp.eq.s32 	%p62, %r118, 2;
	@%p62 bra 	$L__BB0_60;
	add.s32 	%r318, %r119, 2;
	rem.s32 	%r319, %r318, %r161;
	shl.b32 	%r320, %r319, 2;
	add.s32 	%r322, %r309, %r320;
	ld.shared.u32 	%r323, [%r322];
	add.s32 	%r430, %r429, 3;
	st.global.u32 	[%rd3+8], %r323;
	add.s32 	%r431, %r424, 3;
$L__BB0_60:
	sub.s32 	%r324, %r117, %r92;
	setp.gt.u32 	%p63, %r324, -4;
	@%p63 bra 	$L__BB0_65;
	ld.param.u64 	%rd57, [_Z25MergeCircularBufferKernelPiiS_iS_i_param_4];
	add.s32 	%r325, %r431, %r407;
	add.s32 	%r435, %r325, %r78;
	mul.wide.s32 	%rd44, %r102, 4;
	mul.wide.u32 	%rd45, %r430, 4;
	add.s64 	%rd46, %rd44, %rd45;
	cvta.to.global.u64 	%rd47, %rd57;
	add.s64 	%rd48, %rd47, %rd46;
	add.s64 	%rd59, %rd48, 8;
	add.s32 	%r434, %r431, 1;
$L__BB0_62:
	rem.s32 	%r326, %r435, %r161;
	shl.b32 	%r327, %r326, 2;
	mov.u32 	%r328, AB_shared;
	add.s32 	%r329, %r328, %r327;
	ld.shared.u32 	%r330, [%r329];
	st.global.u32 	[%rd59+-8], %r330;
	add.s32 	%r331, %r435, 1;
	rem.s32 	%r332, %r331, %r161;
	shl.b32 	%r333, %r332, 2;
	add.s32 	%r334, %r328, %r333;
	ld.shared.u32 	%r335, [%r334];
	st.global.u32 	[%rd59+-4], %r335;
	add.s32 	%r336, %r435, 2;
	rem.s32 	%r337, %r336, %r161;
	shl.b32 	%r338, %r337, 2;
	add.s32 	%r339, %r328, %r338;
	ld.shared.u32 	%r340, [%r339];
	st.global.u32 	[%rd59], %r340;
	add.s32 	%r341, %r435, 3;
	rem.s32 	%r342, %r341, %r161;
	shl.b32 	%r343, %r342, 2;
	add.s32 	%r344, %r328, %r343;
	ld.shared.u32 	%r345, [%r344];
	st.global.u32 	[%rd59+4], %r345;
	add.s32 	%r435, %r435, 4;
	add.s64 	%rd59, %rd59, 16;
	add.s32 	%r137, %r434, 4;
	add.s32 	%r346, %r434, 3;
	setp.lt.s32 	%p64, %r346, %r100;
	mov.u32 	%r434, %r137;
	@%p64 bra 	$L__BB0_62;
	bra.uni 	$L__BB0_65;
$L__BB0_63:
	setp.ge.s32 	%p65, %r423, %r101;
	@%p65 bra 	$L__BB0_65;
$L__BB0_64:
	ld.param.u64 	%rd58, [_Z25MergeCircularBufferKernelPiiS_iS_i_param_4];
	add.s32 	%r347, %r423, %r103;
	rem.s32 	%r348, %r347, %r161;
	shl.b32 	%r349, %r348, 2;
	add.s32 	%r350, %r42, %r349;
	ld.shared.u32 	%r351, [%r350];
	add.s32 	%r132, %r429, 1;
	cvta.to.global.u64 	%rd49, %rd58;
	add.s32 	%r352, %r410, %r6;
	add.s32 	%r353, %r352, %r70;
	mul.wide.s32 	%rd50, %r353, 4;
	add.s64 	%rd51, %rd49, %rd50;
	mul.wide.u32 	%rd52, %r429, 4;
	add.s64 	%rd53, %rd51, %rd52;
	st.global.u32 	[%rd53], %r351;
	add.s32 	%r423, %r423, 1;
	setp.lt.s32 	%p66, %r423, %r101;
	mov.u32 	%r429, %r132;
	@%p66 bra 	$L__BB0_64;
$L__BB0_65:
	add.s32 	%r411, %r411, 1;
	min.s32 	%r436, %r57, %r72;
	sub.s32 	%r437, %r57, %r436;
	setp.lt.s32 	%p67, %r56, %r73;
	sub.s32 	%r354, %r57, %r73;
	selp.b32 	%r438, 0, %r354, %p67;
	setp.lt.s32 	%p68, %r56, %r72;
	sub.s32 	%r355, %r57, %r72;
	selp.b32 	%r439, 0, %r355, %p68;
$L__BB0_66:
	mov.u32 	%r144, %r437;
	mov.u32 	%r405, %r436;
	add.s32 	%r356, %r405, %r407;
	rem.s32 	%r147, %r356, %r161;
	add.s32 	%r148, %r356, -1;
	add.s32 	%r149, %r144, %r406;
	setp.lt.s32 	%p69, %r405, 1;
	setp.ge.s32 	%p70, %r144, %r73;
	or.pred  	%p71, %p69, %p70;
	@%p71 bra 	$L__BB0_69;
	rem.s32 	%r357, %r148, %r161;
	shl.b32 	%r358, %r357, 2;
	mov.u32 	%r359, AB_shared;
	add.s32 	%r360, %r359, %r358;
	ld.shared.u32 	%r361, [%r360];
	rem.s32 	%r362, %r149, %r161;
	shl.b32 	%r363, %r362, 2;
	add.s32 	%r364, %r42, %r363;
	ld.shared.u32 	%r365, [%r364];
	setp.le.s32 	%p72, %r361, %r365;
	@%p72 bra 	$L__BB0_69;
	sub.s32 	%r379, %r405, %r438;
	add.s32 	%r380, %r379, 1;
	shr.s32 	%r381, %r380, 1;
	add.s32 	%r437, %r381, %r144;
	sub.s32 	%r436, %r405, %r381;
	mov.u32 	%r439, %r144;
	bra.uni 	$L__BB0_66;
$L__BB0_69:
	setp.lt.s32 	%p73, %r144, 1;
	setp.ge.s32 	%p74, %r405, %r72;
	or.pred  	%p75, %p73, %p74;
	@%p75 bra 	$L__BB0_72;
	add.s32 	%r366, %r149, -1;
	rem.s32 	%r367, %r366, %r161;
	shl.b32 	%r368, %r367, 2;
	add.s32 	%r369, %r42, %r368;
	ld.shared.u32 	%r370, [%r369];
	shl.b32 	%r371, %r147, 2;
	mov.u32 	%r372, AB_shared;
	add.s32 	%r373, %r372, %r371;
	ld.shared.u32 	%r374, [%r373];
	setp.lt.s32 	%p76, %r370, %r374;
	@%p76 bra 	$L__BB0_72;
	sub.s32 	%r375, %r144, %r439;
	add.s32 	%r376, %r375, 1;
	shr.s32 	%r377, %r376, 1;
	add.s32 	%r436, %r377, %r405;
	sub.s32 	%r437, %r144, %r377;
	mov.u32 	%r438, %r405;
	bra.uni 	$L__BB0_66;
$L__BB0_72:
	sub.s32 	%r404, %r57, %r405;
	add.s32 	%r409, %r405, %r409;
	add.s32 	%r410, %r57, %r410;
	sub.s32 	%r408, %r410, %r409;
	add.s32 	%r378, %r404, %r406;
	rem.s32 	%r406, %r378, %r161;
	bar.sync 	0;
	setp.ne.s32 	%p77, %r411, %r403;
	mov.u32 	%r407, %r147;
	@%p77 bra 	$L__BB0_24;
$L__BB0_73:
	ret;

}


// ===== COMPILED SASS (sm_100) =====

	.target	sm_100

	.elftype	@"ET_EXEC"


//--------------------- .note.nv.tkinfo           --------------------------
	.section	.note.nv.tkinfo,"",@"SHT_NOTE"
	.sectionflags	@"SHF_NOTE_NV_TKINFO"
	.tkinfo
        /*0018*/ 	.word	0x00000002
        /*0030*/ 	.string	""
        /*0030*/ 	.string	"ptxas"
        /*0030*/ 	.string	"Cuda compilation tools, release 13.0, V13.0.88"
        /*0030*/ 	.string	"Build cuda_13.0.r13.0/compiler.36424714_0"
        /*0030*/ 	.string	"-arch sm_100 -m 64 "



//--------------------- .note.nv.cuinfo           --------------------------
	.section	.note.nv.cuinfo,"",@"SHT_NOTE"
	.sectionflags	@"SHF_NOTE_NV_CUINFO"
        /*0018*/ 	.short	0x0002
        /*001a*/ 	.short	0x0064
        /*001c*/ 	.short	0x0082
	.zero		2


//--------------------- .nv.info                  --------------------------
	.section	.nv.info,"",@"SHT_CUDA_INFO"
	.align	4


	//----- nvinfo : EIATTR_REGCOUNT
	.align		4
        /*0000*/ 	.byte	0x04, 0x2f
        /*0002*/ 	.short	(.L_1 - .L_0)
	.align		4
.L_0:
        /*0004*/ 	.word	index@(_Z25MergeCircularBufferKernelPiiS_iS_i)
        /*0008*/ 	.word	0x00000027


	//----- nvinfo : EIATTR_FRAME_SIZE
	.align		4
.L_1:
        /*000c*/ 	.byte	0x04, 0x11
        /*000e*/ 	.short	(.L_3 - .L_2)
	.align		4
.L_2:
        /*0010*/ 	.word	index@(_Z25MergeCircularBufferKernelPiiS_iS_i)
        /*0014*/ 	.word	0x00000000


	//----- nvinfo : EIATTR_MIN_STACK_SIZE
	.align		4
.L_3:
        /*0018*/ 	.byte	0x04, 0x12
        /*001a*/ 	.short	(.L_5 - .L_4)
	.align		4
.L_4:
        /*001c*/ 	.word	index@(_Z25MergeCircularBufferKernelPiiS_iS_i)
        /*0020*/ 	.word	0x00000000
.L_5:


//--------------------- .nv.compat                --------------------------
	.section	.nv.compat,"",@"SHT_CUDA_COMPAT_INFO"
	.align	4
        /*0000*/ 	.byte	0x02, 0x09, 0x00, 0x00, 0x02, 0x02, 0x01, 0x00, 0x02, 0x05, 0x05, 0x00, 0x03, 0x07, 0x01, 0x01
        /*0010*/ 	.byte	0x02, 0x03, 0x00, 0x00, 0x02, 0x06, 0x01, 0x00, 0x04, 0x0b, 0x08, 0x00, 0x09, 0x00, 0x00, 0x00
        /*0020*/ 	.byte	0x00, 0x00, 0x00, 0x00


//--------------------- .nv.info._Z25MergeCircularBufferKernelPiiS_iS_i --------------------------
	.section	.nv.info._Z25MergeCircularBufferKernelPiiS_iS_i,"",@"SHT_CUDA_INFO"
	.sectionflags	@""
	.align	4


	//----- nvinfo : EIATTR_CUDA_API_VERSION
	.align		4
        /*0000*/ 	.byte	0x04, 0x37
        /*0002*/ 	.short	(.L_7 - .L_6)
.L_6:
        /*0004*/ 	.word	0x00000082


	//----- nvinfo : EIATTR_KPARAM_INFO
	.align		4
.L_7:
        /*0008*/ 	.byte	0x04, 0x17
        /*000a*/ 	.short	(.L_9 - .L_8)
.L_8:
        /*000c*/ 	.word	0x00000000
        /*0010*/ 	.short	0x0005
        /*0012*/ 	.short	0x0028
        /*0014*/ 	.byte	0x00, 0xf0, 0x11, 0x00


	//----- nvinfo : EIATTR_KPARAM_INFO
	.align		4
.L_9:
        /*0018*/ 	.byte	0x04, 0x17
        /*001a*/ 	.short	(.L_11 - .L_10)
.L_10:
        /*001c*/ 	.word	0x00000000
        /*0020*/ 	.short	0x0004
        /*0022*/ 	.short	0x0020
        /*0024*/ 	.byte	0x00, 0xf5, 0x21, 0x00


	//----- nvinfo : EIATTR_KPARAM_INFO
	.align		4
.L_11:
        /*0028*/ 	.byte	0x04, 0x17
        /*002a*/ 	.short	(.L_13 - .L_12)
.L_12:
        /*002c*/ 	.word	0x00000000
        /*0030*/ 	.short	0x0003
        /*0032*/ 	.short	0x0018
        /*0034*/ 	.byte	0x00, 0xf0, 0x11, 0x00


	//----- nvinfo : EIATTR_KPARAM_INFO
	.align		4
.L_13:
        /*0038*/ 	.byte	0x04, 0x17
        /*003a*/ 	.short	(.L_15 - .L_14)
.L_14:
        /*003c*/ 	.word	0x00000000
        /*0040*/ 	.short	0x0002
        /*0042*/ 	.short	0x0010
        /*0044*/ 	.byte	0x00, 0xf5, 0x21, 0x00


	//----- nvinfo : EIATTR_KPARAM_INFO
	.align		4
.L_15:
        /*0048*/ 	.byte	0x04, 0x17
        /*004a*/ 	.short	(.L_17 - .L_16)
.L_16:
        /*004c*/ 	.word	0x00000000
        /*0050*/ 	.short	0x0001
        /*0052*/ 	.short	0x0008
        /*0054*/ 	.byte	0x00, 0xf0, 0x11, 0x00


	//----- nvinfo : EIATTR_KPARAM_INFO
	.align		4
.L_17:
        /*0058*/ 	.byte	0x04, 0x17
        /*005a*/ 	.short	(.L_19 - .L_18)
.L_18:
        /*005c*/ 	.word	0x00000000
        /*0060*/ 	.short	0x0000
        /*0062*/ 	.short	0x0000
        /*0064*/ 	.byte	0x00, 0xf5, 0x21, 0x00


	//----- nvinfo : EIATTR_SPARSE_MMA_MASK
	.align		4
.L_19:
        /*0068*/ 	.byte	0x03, 0x50
        /*006a*/ 	.short	0x0000


	//----- nvinfo : EIATTR_MAXREG_COUNT
	.align		4
        /*006c*/ 	.byte	0x03, 0x1b
        /*006e*/ 	.short	0x00ff


	//----- nvinfo : EIATTR_NUM_BARRIERS
	.align		4
        /*0070*/ 	.byte	0x02, 0x4c
        /*0072*/ 	.byte	0x01
	.zero		1


	//----- nvinfo : EIATTR_MERCURY_ISA_VERSION
	.align		4
        /*0074*/ 	.byte	0x03, 0x5f
        /*0076*/ 	.short	0x0101


	//----- nvinfo : EIATTR_VRC_CTA_INIT_COUNT
	.align		4
        /*0078*/ 	.byte	0x02, 0x4a
	.zero		1
	.zero		1


	//----- nvinfo : EIATTR_EXIT_INSTR_OFFSETS
	.align		4
        /*007c*/ 	.byte	0x04, 0x1c
        /*007e*/ 	.short	(.L_21 - .L_20)


	//   ....[0]....
.L_20:
        /*0080*/ 	.word	0x00001600


	//   ....[1]....
        /*0084*/ 	.word	0x00004b10


	//----- nvinfo : EIATTR_CRS_STACK_SIZE
	.align		4
.L_21:
        /*0088*/ 	.byte	0x04, 0x1e
        /*008a*/ 	.short	(.L_23 - .L_22)
.L_22:
        /*008c*/ 	.word	0x00000000


	//----- nvinfo : EIATTR_CBANK_PARAM_SIZE
	.align		4
.L_23:
        /*0090*/ 	.byte	0x03, 0x19
        /*0092*/ 	.short	0x002c


	//----- nvinfo : EIATTR_PARAM_CBANK
	.align		4
        /*0094*/ 	.byte	0x04, 0x0a
        /*0096*/ 	.short	(.L_25 - .L_24)
	.align		4
.L_24:
        /*0098*/ 	.word	index@(.nv.constant0._Z25MergeCircularBufferKernelPiiS_iS_i)
        /*009c*/ 	.short	0x0380
        /*009e*/ 	.short	0x002c


	//----- nvinfo : EIATTR_SW_WAR
	.align		4
.L_25:
        /*00a0*/ 	.byte	0x04, 0x36
        /*00a2*/ 	.short	(.L_27 - .L_26)
.L_26:
        /*00a4*/ 	.word	0x00000008
.L_27:


//--------------------- .nv.callgraph             --------------------------
	.section	.nv.callgraph,"",@"SHT_CUDA_CALLGRAPH"
	.align	4
	.sectionentsize	8
	.align		4
        /*0000*/ 	.word	0x00000000
	.align		4
        /*0004*/ 	.word	0xffffffff
	.align		4
        /*0008*/ 	.word	0x00000000
	.align		4
        /*000c*/ 	.word	0xfffffffe
	.align		4
        /*0010*/ 	.word	0x00000000
	.align		4
        /*0014*/ 	.word	0xfffffffd
	.align		4
        /*0018*/ 	.word	0x00000000
	.align		4
        /*001c*/ 	.word	0xfffffffc


//--------------------- .text._Z25MergeCircularBufferKernelPiiS_iS_i --------------------------
	.section	.text._Z25MergeCircularBufferKernelPiiS_iS_i,"ax",@progbits
	.align	128
        .global         _Z25MergeCircularBufferKernelPiiS_iS_i
        .type           _Z25MergeCircularBufferKernelPiiS_iS_i,@function
        .size           _Z25MergeCircularBufferKernelPiiS_iS_i,(.L_x_49 - _Z25MergeCircularBufferKernelPiiS_iS_i)
        .other          _Z25MergeCircularBufferKernelPiiS_iS_i,@"STO_CUDA_ENTRY STV_DEFAULT"
_Z25MergeCircularBufferKernelPiiS_iS_i:
.text._Z25MergeCircularBufferKernelPiiS_iS_i:
[----:B------:R-:W-:Y:S08]  /*0000*/  LDC R1, c[0x0][0x37c] ;  /* 0x0000df00ff017b82 */ /* 0x000ff00000000800 */
[----:B------:R-:W0:Y:S01]  /*0010*/  LDC R9, c[0x0][0x370] ;  /* 0x0000dc00ff097b82 */ /* 0x000e220000000800 */
[----:B------:R-:W1:Y:S07]  /*0020*/  LDCU UR6, c[0x0][0x398] ;  /* 0x00007300ff0677ac */ /* 0x000e6e0008000800 */
[----:B------:R-:W1:Y:S01]  /*0030*/  LDC R12, c[0x0][0x388] ;  /* 0x0000e200ff0c7b82 */ /* 0x000e620000000800 */
[----:B0-----:R-:W-:-:S02]  /*0040*/  IABS R11, R9 ;  /* 0x00000009000b7213 */ /* 0x001fc40000000000 */
[----:B------:R-:W-:Y:S02]  /*0050*/  IABS R7, R9 ;  /* 0x0000000900077213 */ /* 0x000fe40000000000 */
[----:B------:R-:W0:Y:S03]  /*0060*/  I2F.RP R0, R11 ;  /* 0x0000000b00007306 */ /* 0x000e260000209400 */
[----:B------:R-:W-:Y:S02]  /*0070*/  IMAD.MOV R7, RZ, RZ, -R7 ;  /* 0x000000ffff077224 */ /* 0x000fe400078e0a07 */
[----:B-1----:R-:W-:-:S05]  /*0080*/  VIADD R6, R12, UR6 ;  /* 0x000000060c067c36 */ /* 0x002fca0008000000 */
[----:B------:R-:W-:Y:S01]  /*0090*/  ISETP.GE.AND P2, PT, R6, RZ, PT ;  /* 0x000000ff0600720c */ /* 0x000fe20003f46270 */
[----:B0-----:R-:W0:Y:S02]  /*00a0*/  MUFU.RCP R0, R0 ;  /* 0x0000000000007308 */ /* 0x001e240000001000 */
[----:B0-----:R-:W-:Y:S01]  /*00b0*/  VIADD R2, R0, 0xffffffe ;  /* 0x0ffffffe00027836 */ /* 0x001fe20000000000 */
[----:B------:R-:W-:-:S05]  /*00c0*/  IABS R0, R6 ;  /* 0x0000000600007213 */ /* 0x000fca0000000000 */
[----:B------:R0:W1:Y:S02]  /*00d0*/  F2I.FTZ.U32.TRUNC.NTZ R3, R2 ;  /* 0x0000000200037305 */ /* 0x000064000021f000 */
[----:B0-----:R-:W-:Y:S02]  /*00e0*/  IMAD.MOV.U32 R2, RZ, RZ, RZ ;  /* 0x000000ffff027224 */ /* 0x001fe400078e00ff */
[----:B-1----:R-:W-:-:S04]  /*00f0*/  IMAD.MOV R4, RZ, RZ, -R3 ;  /* 0x000000ffff047224 */ /* 0x002fc800078e0a03 */
[----:B------:R-:W-:-:S04]  /*0100*/  IMAD R5, R4, R11, RZ ;  /* 0x0000000b04057224 */ /* 0x000fc800078e02ff */
[----:B------:R-:W-:Y:S01]  /*0110*/  IMAD.HI.U32 R3, R3, R5, R2 ;  /* 0x0000000503037227 */ /* 0x000fe200078e0002 */
[----:B------:R-:W-:Y:S02]  /*0120*/  MOV R2, R7 ;  /* 0x0000000700027202 */ /* 0x000fe40000000f00 */
[----:B------:R-:W-:-:S03]  /*0130*/  LOP3.LUT R7, RZ, R9, RZ, 0x33, !PT ;  /* 0x00000009ff077212 */ /* 0x000fc600078e33ff */
[----:B------:R-:W-:-:S04]  /*0140*/  IMAD.HI.U32 R3, R3, R0, RZ ;  /* 0x0000000003037227 */ /* 0x000fc800078e00ff */
[----:B------:R-:W-:-:S04]  /*0150*/  IMAD R0, R3, R2, R0 ;  /* 0x0000000203007224 */ /* 0x000fc800078e0200 */
[----:B------:R-:W-:Y:S01]  /*0160*/  IMAD.IADD R5, R0, 0x1, -R11 ;  /* 0x0000000100057824 */ /* 0x000fe200078e0a0b */
[----:B------:R-:W-:-:S04]  /*0170*/  ISETP.GT.U32.AND P0, PT, R11, R0, PT ;  /* 0x000000000b00720c */ /* 0x000fc80003f04070 */
[----:B------:R-:W-:-:S04]  /*0180*/  SEL R5, R5, R0, !P0 ;  /* 0x0000000005057207 */ /* 0x000fc80004000000 */
[----:B------:R-:W-:Y:S01]  /*0190*/  ISETP.GT.U32.AND P1, PT, R11, R5, PT ;  /* 0x000000050b00720c */ /* 0x000fe20003f24070 */
[----:B------:R-:W-:-:S05]  /*01a0*/  IMAD.IADD R2, R5, 0x1, -R11 ;  /* 0x0000000105027824 */ /* 0x000fca00078e0a0b */
[----:B------:R-:W-:Y:S02]  /*01b0*/  SEL R2, R2, R5, !P1 ;  /* 0x0000000502027207 */ /* 0x000fe40004800000 */
[----:B------:R-:W-:-:S03]  /*01c0*/  ISETP.NE.AND P1, PT, R9, RZ, PT ;  /* 0x000000ff0900720c */ /* 0x000fc60003f25270 */
[----:B------:R-:W-:-:S05]  /*01d0*/  @!P2 IMAD.MOV R2, RZ, RZ, -R2 ;  /* 0x000000ffff02a224 */ /* 0x000fca00078e0a02 */
[----:B------:R-:W-:-:S04]  /*01e0*/  SEL R2, R7, R2, !P1 ;  /* 0x0000000207027207 */ /* 0x000fc80004800000 */
[----:B------:R-:W-:-:S13]  /*01f0*/  ISETP.NE.AND P2, PT, R2, RZ, PT ;  /* 0x000000ff0200720c */ /* 0x000fda0003f45270 */
[----:B------:R-:W-:Y:S05]  /*0200*/  @P2 BRA `(.L_x_0) ;  /* 0x0000000000282947 */ /* 0x000fea0003800000 */
[----:B------:R-:W-:Y:S01]  /*0210*/  @!P0 IMAD.IADD R0, R0, 0x1, -R11 ;  /* 0x0000000100008824 */ /* 0x000fe200078e0a0b */
[----:B------:R-:W-:-:S04]  /*0220*/  LOP3.LUT R2, R6, R9, RZ, 0x3c, !PT ;  /* 0x0000000906027212 */ /* 0x000fc800078e3cff */
[----:B------:R-:W-:Y:S01]  /*0230*/  ISETP.GE.U32.AND P2, PT, R0, R11, PT ;  /* 0x0000000b0000720c */ /* 0x000fe20003f46070 */
[----:B------:R-:W-:Y:S01]  /*0240*/  VIADD R0, R3, 0x1 ;  /* 0x0000000103007836 */ /* 0x000fe20000000000 */
[----:B------:R-:W-:-:S04]  /*0250*/  ISETP.GE.AND P3, PT, R2, RZ, PT ;  /* 0x000000ff0200720c */ /* 0x000fc80003f66270 */
[----:B------:R-:W-:-:S07]  /*0260*/  SEL R0, R0, R3, !P0 ;  /* 0x0000000300007207 */ /* 0x000fce0004000000 */
[----:B------:R-:W-:-:S05]  /*0270*/  @P2 IADD3 R0, PT, PT, R0, 0x1, RZ ;  /* 0x0000000100002810 */ /* 0x000fca0007ffe0ff */
[----:B------:R-:W-:-:S05]  /*0280*/  @!P3 IMAD.MOV R0, RZ, RZ, -R0 ;  /* 0x000000ffff00b224 */ /* 0x000fca00078e0a00 */
[----:B------:R-:W-:Y:S01]  /*0290*/  SEL R0, R7, R0, !P1 ;  /* 0x0000000007007207 */ /* 0x000fe20004800000 */
[----:B------:R-:W-:Y:S06]  /*02a0*/  BRA `(.L_x_1) ;  /* 0x0000000000207947 */ /* 0x000fec0003800000 */
.L_x_0:
[----:B------:R-:W-:Y:S01]  /*02b0*/  ISETP.GE.U32.AND P2, PT, R5, R11, PT ;  /* 0x0000000b0500720c */ /* 0x000fe20003f46070 */
[----:B------:R-:W-:Y:S01]  /*02c0*/  @!P0 VIADD R3, R3, 0x1 ;  /* 0x0000000103038836 */ /* 0x000fe20000000000 */
[----:B------:R-:W-:-:S04]  /*02d0*/  LOP3.LUT R9, R6, R9, RZ, 0x3c, !PT ;  /* 0x0000000906097212 */ /* 0x000fc800078e3cff */
[----:B------:R-:W-:-:S07]  /*02e0*/  ISETP.GE.AND P3, PT, R9, RZ, PT ;  /* 0x000000ff0900720c */ /* 0x000fce0003f66270 */
[----:B------:R-:W-:-:S06]  /*02f0*/  @P2 VIADD R3, R3, 0x1 ;  /* 0x0000000103032836 */ /* 0x000fcc0000000000 */
[----:B------:R-:W-:-:S05]  /*0300*/  @!P3 IMAD.MOV R3, RZ, RZ, -R3 ;  /* 0x000000ffff03b224 */ /* 0x000fca00078e0a03 */
[----:B------:R-:W-:-:S05]  /*0310*/  SEL R0, R7, R3, !P1 ;  /* 0x0000000307007207 */ /* 0x000fca0004800000 */
[----:B------:R-:W-:-:S07]  /*0320*/  VIADD R0, R0, 0x1 ;  /* 0x0000000100007836 */ /* 0x000fce0000000000 */
.L_x_1:
[----:B------:R-:W0:Y:S01]  /*0330*/  S2R R11, SR_TID.X ;  /* 0x00000000000b7919 */ /* 0x000e220000002100 */
[----:B------:R-:W1:Y:S01]  /*0340*/  S2UR UR4, SR_CTAID.X ;  /* 0x00000000000479c3 */ /* 0x000e620000002500 */
[----:B------:R-:W2:Y:S01]  /*0350*/  LDCU.64 UR8, c[0x0][0x358] ;  /* 0x00006b00ff0877ac */ /* 0x000ea20008000a00 */
[----:B------:R-:W-:Y:S01]  /*0360*/  BSSY.RECONVERGENT B0, `(.L_x_2) ;  /* 0x00000f1000007945 */ /* 0x000fe20003800200 */
[----:B-1----:R-:W-:-:S05]  /*0370*/  IMAD R17, R0, UR4, RZ ;  /* 0x0000000400117c24 */ /* 0x002fca000f8e02ff */
[----:B------:R-:W-:Y:S02]  /*0380*/  VIADDMNMX.U32 R0, R17, R0, R6, PT ;  /* 0x0000000011007246 */ /* 0x000fe40003800006 */
[----:B0-----:R-:W-:-:S13]  /*0390*/  ISETP.NE.AND P0, PT, R11, RZ, PT ;  /* 0x000000ff0b00720c */ /* 0x001fda0003f05270 */
[----:B--2---:R-:W-:Y:S05]  /*03a0*/  @P0 BRA `(.L_x_3) ;  /* 0x0000000c00b00947 */ /* 0x004fea0003800000 */
[----:B------:R-:W0:Y:S01]  /*03b0*/  LDC R7, c[0x0][0x398] ;  /* 0x0000e600ff077b82 */ /* 0x000e220000000800 */
[CC--:B------:R-:W-:Y:S01]  /*03c0*/  ISETP.GE.AND P1, PT, R17.reuse, R12.reuse, PT ;  /* 0x0000000c1100720c */ /* 0x0c0fe20003f26270 */
[C---:B------:R-:W-:Y:S01]  /*03d0*/  VIADD R15, R17.reuse, -UR6 ;  /* 0x80000006110f7c36 */ /* 0x040fe20008000000 */
[CC--:B------:R-:W-:Y:S01]  /*03e0*/  IADD3 R10, PT, PT, R17.reuse, -R12.reuse, RZ ;  /* 0x8000000c110a7210 */ /* 0x0c0fe20007ffe0ff */
[----:B------:R-:W-:Y:S01]  /*03f0*/  VIADD R6, R6, 0x1 ;  /* 0x0000000106067836 */ /* 0x000fe20000000000 */
[C---:B------:R-:W-:Y:S02]  /*0400*/  VIMNMX R12, PT, PT, R17.reuse, R12, PT ;  /* 0x0000000c110c7248 */ /* 0x040fe40003fe0100 */
[C---:B------:R-:W-:Y:S01]  /*0410*/  ISETP.GE.AND P0, PT, R17.reuse, UR6, PT ;  /* 0x0000000611007c0c */ /* 0x040fe2000bf06270 */
[----:B------:R-:W1:Y:S01]  /*0420*/  LDC R9, c[0x0][0x388] ;  /* 0x0000e200ff097b82 */ /* 0x000e620000000800 */
[----:B------:R-:W-:Y:S01]  /*0430*/  SEL R10, R10, RZ, P1 ;  /* 0x000000ff0a0a7207 */ /* 0x000fe20000800000 */
[----:B------:R-:W-:Y:S01]  /*0440*/  IMAD.IADD R14, R17, 0x1, -R12 ;  /* 0x00000001110e7824 */ /* 0x000fe200078e0a0c */
[----:B------:R-:W-:-:S05]  /*0450*/  SEL R15, R15, RZ, P0 ;  /* 0x000000ff0f0f7207 */ /* 0x000fca0000000000 */
[----:B------:R-:W2:Y:S08]  /*0460*/  LDC.64 R2, c[0x0][0x380] ;  /* 0x0000e000ff027b82 */ /* 0x000eb00000000a00 */
[----:B------:R-:W3:Y:S02]  /*0470*/  LDC.64 R4, c[0x0][0x390] ;  /* 0x0000e400ff047b82 */ /* 0x000ee40000000a00 */
.L_x_5:
[----:B0-----:R-:W-:Y:S01]  /*0480*/  ISETP.GE.AND P0, PT, R14, R7, PT ;  /* 0x000000070e00720c */ /* 0x001fe20003f06270 */
[----:B------:R-:W-:Y:S02]  /*0490*/  IMAD.MOV.U32 R8, RZ, RZ, R12 ;  /* 0x000000ffff087224 */ /* 0x000fe400078e000c */
[----:B------:R-:W-:Y:S01]  /*04a0*/  IMAD.MOV.U32 R13, RZ, RZ, R14 ;  /* 0x000000ffff0d7224 */ /* 0x000fe200078e000e */
[----:B------:R-:W-:-:S13]  /*04b0*/  ISETP.LT.OR P0, PT, R12, 0x1, P0 ;  /* 0x000000010c00780c */ /* 0x000fda0000701670 */
[----:B------:R-:W-:Y:S05]  /*04c0*/  @P0 BRA `(.L_x_4) ;  /* 0x0000000000b80947 */ /* 0x000fea0003800000 */
[-C--:B------:R-:W-:Y:S01]  /*04d0*/  IABS R16, R6.reuse ;  /* 0x0000000600107213 */ /* 0x080fe20000000000 */
[----:B------:R-:W-:Y:S01]  /*04e0*/  VIADD R20, R12, 0xffffffff ;  /* 0xffffffff0c147836 */ /* 0x000fe20000000000 */
[----:B------:R-:W-:Y:S02]  /*04f0*/  IABS R24, R6 ;  /* 0x0000000600187213 */ /* 0x000fe40000000000 */
[----:B------:R-:W0:Y:S01]  /*0500*/  I2F.RP R21, R16 ;  /* 0x0000001000157306 */ /* 0x000e220000209400 */
[----:B------:R-:W-:Y:S02]  /*0510*/  IABS R25, R14 ;  /* 0x0000000e00197213 */ /* 0x000fe40000000000 */
[----:B------:R-:W-:Y:S02]  /*0520*/  IABS R22, R20 ;  /* 0x0000001400167213 */ /* 0x000fe40000000000 */
[----:B------:R-:W-:-:S03]  /*0530*/  ISETP.GE.AND P3, PT, R14, RZ, PT ;  /* 0x000000ff0e00720c */ /* 0x000fc60003f66270 */
[----:B0-----:R-:W0:Y:S02]  /*0540*/  MUFU.RCP R21, R21 ;  /* 0x0000001500157308 */ /* 0x001e240000001000 */
[----:B0-----:R-:W-:-:S06]  /*0550*/  IADD3 R18, PT, PT, R21, 0xffffffe, RZ ;  /* 0x0ffffffe15127810 */ /* 0x001fcc0007ffe0ff */
[----:B------:R0:W4:Y:S02]  /*0560*/  F2I.FTZ.U32.TRUNC.NTZ R19, R18 ;  /* 0x0000001200137305 */ /* 0x000124000021f000 */
[----:B0-----:R-:W-:Y:S02]  /*0570*/  IMAD.MOV.U32 R18, RZ, RZ, RZ ;  /* 0x000000ffff127224 */ /* 0x001fe400078e00ff */
[----:B----4-:R-:W-:-:S04]  /*0580*/  IMAD.MOV R23, RZ, RZ, -R19 ;  /* 0x000000ffff177224 */ /* 0x010fc800078e0a13 */
[----:B------:R-:W-:-:S04]  /*0590*/  IMAD R23, R23, R16, RZ ;  /* 0x0000001017177224 */ /* 0x000fc800078e02ff */
[----:B------:R-:W-:-:S04]  /*05a0*/  IMAD.HI.U32 R19, R19, R23, R18 ;  /* 0x0000001713137227 */ /* 0x000fc800078e0012 */
[----:B------:R-:W-:Y:S02]  /*05b0*/  IMAD.MOV R23, RZ, RZ, -R24 ;  /* 0x000000ffff177224 */ /* 0x000fe400078e0a18 */
[----:B------:R-:W-:-:S04]  /*05c0*/  IMAD.MOV.U32 R24, RZ, RZ, R25 ;  /* 0x000000ffff187224 */ /* 0x000fc800078e0019 */
[----:B------:R-:W-:-:S04]  /*05d0*/  IMAD.HI.U32 R18, R19, R24, RZ ;  /* 0x0000001813127227 */ /* 0x000fc800078e00ff */
[----:B------:R-:W-:-:S04]  /*05e0*/  IMAD.HI.U32 R19, R19, R22, RZ ;  /* 0x0000001613137227 */ /* 0x000fc800078e00ff */
[-C--:B------:R-:W-:Y:S02]  /*05f0*/  IMAD R19, R19, R23.reuse, R22 ;  /* 0x0000001713137224 */ /* 0x080fe400078e0216 */
[----:B------:R-:W-:-:S03]  /*0600*/  IMAD R21, R18, R23, R24 ;  /* 0x0000001712157224 */ /* 0x000fc600078e0218 */
[C---:B------:R-:W-:Y:S02]  /*0610*/  ISETP.GT.U32.AND P0, PT, R16.reuse, R19, PT ;  /* 0x000000131000720c */ /* 0x040fe40003f04070 */
[----:B------:R-:W-:-:S11]  /*0620*/  ISETP.GT.U32.AND P1, PT, R16, R21, PT ;  /* 0x000000151000720c */ /* 0x000fd60003f24070 */
[----:B------:R-:W-:Y:S02]  /*0630*/  @!P0 IMAD.IADD R19, R19, 0x1, -R16 ;  /* 0x0000000113138824 */ /* 0x000fe400078e0a10 */
[----:B------:R-:W-:Y:S02]  /*0640*/  @!P1 IADD3 R21, PT, PT, R21, -R16, RZ ;  /* 0x8000001015159210 */ /* 0x000fe40007ffe0ff */
[----:B------:R-:W-:Y:S02]  /*0650*/  ISETP.GE.AND P1, PT, R20, RZ, PT ;  /* 0x000000ff1400720c */ /* 0x000fe40003f26270 */
[C---:B------:R-:W-:Y:S02]  /*0660*/  ISETP.GT.U32.AND P2, PT, R16.reuse, R21, PT ;  /* 0x000000151000720c */ /* 0x040fe40003f44070 */
[----:B------:R-:W-:-:S11]  /*0670*/  ISETP.GT.U32.AND P0, PT, R16, R19, PT ;  /* 0x000000131000720c */ /* 0x000fd60003f04070 */
[--C-:B------:R-:W-:Y:S02]  /*0680*/  @!P2 IMAD.IADD R21, R21, 0x1, -R16.reuse ;  /* 0x000000011515a824 */ /* 0x100fe400078e0a10 */
[----:B------:R-:W-:Y:S01]  /*0690*/  @!P0 IMAD.IADD R19, R19, 0x1, -R16 ;  /* 0x0000000113138824 */ /* 0x000fe200078e0a10 */
[----:B------:R-:W-:Y:S01]  /*06a0*/  ISETP.NE.AND P0, PT, R6, RZ, PT ;  /* 0x000000ff0600720c */ /* 0x000fe20003f05270 */
[----:B------:R-:W-:Y:S01]  /*06b0*/  @!P3 IMAD.MOV R21, RZ, RZ, -R21 ;  /* 0x000000ffff15b224 */ /* 0x000fe200078e0a15 */
[----:B------:R-:W-:Y:S01]  /*06c0*/  LOP3.LUT R16, RZ, R6, RZ, 0x33, !PT ;  /* 0x00000006ff107212 */ /* 0x000fe200078e33ff */
[----:B------:R-:W-:-:S03]  /*06d0*/  @!P1 IMAD.MOV R19, RZ, RZ, -R19 ;  /* 0x000000ffff139224 */ /* 0x000fc600078e0a13 */
[C---:B------:R-:W-:Y:S02]  /*06e0*/  SEL R21, R16.reuse, R21, !P0 ;  /* 0x0000001510157207 */ /* 0x040fe40004000000 */
[----:B------:R-:W-:-:S03]  /*06f0*/  SEL R19, R16, R19, !P0 ;  /* 0x0000001310137207 */ /* 0x000fc60004000000 */
[----:B---3--:R-:W-:-:S04]  /*0700*/  IMAD.WIDE R20, R21, 0x4, R4 ;  /* 0x0000000415147825 */ /* 0x008fc800078e0204 */
[----:B--2---:R-:W-:Y:S02]  /*0710*/  IMAD.WIDE R18, R19, 0x4, R2 ;  /* 0x0000000413127825 */ /* 0x004fe400078e0202 */
[----:B------:R-:W2:Y:S04]  /*0720*/  LDG.E R20, desc[UR8][R20.64] ;  /* 0x0000000814147981 */ /* 0x000ea8000c1e1900 */
[----:B------:R-:W2:Y:S02]  /*0730*/  LDG.E R19, desc[UR8][R18.64] ;  /* 0x0000000812137981 */ /* 0x000ea4000c1e1900 */
[----:B--2---:R-:W-:-:S13]  /*0740*/  ISETP.GT.AND P0, PT, R19, R20, PT ;  /* 0x000000141300720c */ /* 0x004fda0003f04270 */
[----:B------:R-:W-:Y:S02]  /*0750*/  @P0 IADD3 R16, PT, PT, R12, 0x1, -R15 ;  /* 0x000000010c100810 */ /* 0x000fe40007ffe80f */
[----:B------:R-:W-:Y:S02]  /*0760*/  @P0 MOV R10, R13 ;  /* 0x0000000d000a0202 */ /* 0x000fe40000000f00 */
[----:B------:R-:W-:-:S05]  /*0770*/  @P0 SHF.R.S32.HI R23, RZ, 0x1, R16 ;  /* 0x00000001ff170819 */ /* 0x000fca0000011410 */
[----:B------:R-:W-:Y:S02]  /*0780*/  @P0 IMAD.IADD R14, R23, 0x1, R14 ;  /* 0x00000001170e0824 */ /* 0x000fe400078e020e */
[----:B------:R-:W-:Y:S01]  /*0790*/  @P0 IMAD.IADD R12, R12, 0x1, -R23 ;  /* 0x000000010c0c0824 */ /* 0x000fe200078e0a17 */
[----:B------:R-:W-:Y:S06]  /*07a0*/  @P0 BRA `(.L_x_5) ;  /* 0xfffffffc00340947 */ /* 0x000fec000383ffff */
.L_x_4:
[----:B------:R-:W-:-:S04]  /*07b0*/  ISETP.GE.AND P0, PT, R13, 0x1, PT ;  /* 0x000000010d00780c */ /* 0x000fc80003f06270 */
[----:B-1----:R-:W-:-:S13]  /*07c0*/  ISETP.GE.OR P0, PT, R8, R9, !P0 ;  /* 0x000000090800720c */ /* 0x002fda0004706670 */
[----:B------:R-:W-:Y:S05]  /*07d0*/  @P0 BRA `(.L_x_6) ;  /* 0x0000000000bc0947 */ /* 0x000fea0003800000 */
[-C--:B------:R-:W-:Y:S01]  /*07e0*/  IABS R18, R6.reuse ;  /* 0x0000000600127213 */ /* 0x080fe20000000000 */
[----:B------:R-:W-:Y:S01]  /*07f0*/  VIADD R12, R13, 0xffffffff ;  /* 0xffffffff0d0c7836 */ /* 0x000fe20000000000 */
[----:B------:R-:W-:Y:S02]  /*0800*/  IABS R22, R6 ;  /* 0x0000000600167213 */ /* 0x000fe40000000000 */
[----:B------:R-:W0:Y:S01]  /*0810*/  I2F.RP R16, R18 ;  /* 0x0000001200107306 */ /* 0x000e220000209400 */
[----:B------:R-:W-:Y:S02]  /*0820*/  ISETP.GE.AND P3, PT, R8, RZ, PT ;  /* 0x000000ff0800720c */ /* 0x000fe40003f66270 */
[----:B------:R-:W-:Y:S01]  /*0830*/  IABS R21, R12 ;  /* 0x0000000c00157213 */ /* 0x000fe20000000000 */
[----:B------:R-:W-:-:S04]  /*0840*/  IMAD.MOV R22, RZ, RZ, -R22 ;  /* 0x000000ffff167224 */ /* 0x000fc800078e0a16 */
[----:B0-----:R-:W0:Y:S02]  /*0850*/  MUFU.RCP R16, R16 ;  /* 0x0000001000107308 */ /* 0x001e240000001000 */
[----:B0-----:R-:W-:Y:S01]  /*0860*/  VIADD R14, R16, 0xffffffe ;  /* 0x0ffffffe100e7836 */ /* 0x001fe20000000000 */
[----:B------:R-:W-:-:S05]  /*0870*/  IABS R16, R8 ;  /* 0x0000000800107213 */ /* 0x000fca0000000000 */
[----:B------:R0:W1:Y:S02]  /*0880*/  F2I.FTZ.U32.TRUNC.NTZ R15, R14 ;  /* 0x0000000e000f7305 */ /* 0x000064000021f000 */
[----:B0-----:R-:W-:Y:S02]  /*0890*/  HFMA2 R14, -RZ, RZ, 0, 0 ;  /* 0x00000000ff0e7431 */ /* 0x001fe400000001ff */
[----:B-1----:R-:W-:-:S04]  /*08a0*/  IMAD.MOV R19, RZ, RZ, -R15 ;  /* 0x000000ffff137224 */ /* 0x002fc800078e0a0f */
[----:B------:R-:W-:-:S04]  /*08b0*/  IMAD R19, R19, R18, RZ ;  /* 0x0000001213137224 */ /* 0x000fc800078e02ff */
[----:B------:R-:W-:-:S04]  /*08c0*/  IMAD.HI.U32 R20, R15, R19, R14 ;  /* 0x000000130f147227 */ /* 0x000fc800078e000e */
[----:B------:R-:W-:Y:S02]  /*08d0*/  IMAD.MOV.U32 R19, RZ, RZ, R21 ;  /* 0x000000ffff137224 */ /* 0x000fe400078e0015 */
[----:B------:R-:W-:Y:S02]  /*08e0*/  IMAD.MOV.U32 R21, RZ, RZ, R22 ;  /* 0x000000ffff157224 */ /* 0x000fe400078e0016 */
[----:B------:R-:W-:-:S04]  /*08f0*/  IMAD.HI.U32 R15, R20, R16, RZ ;  /* 0x00000010140f7227 */ /* 0x000fc800078e00ff */
[----:B------:R-:W-:-:S04]  /*0900*/  IMAD.HI.U32 R14, R20, R19, RZ ;  /* 0x00000013140e7227 */ /* 0x000fc800078e00ff */
[-C--:B------:R-:W-:Y:S02]  /*0910*/  IMAD R15, R15, R21.reuse, R16 ;  /* 0x000000150f0f7224 */ /* 0x080fe400078e0210 */
[----:B------:R-:W-:Y:S01]  /*0920*/  IMAD R14, R14, R21, R19 ;  /* 0x000000150e0e7224 */ /* 0x000fe200078e0213 */
[----:B------:R-:W-:Y:S02]  /*0930*/  LOP3.LUT R19, RZ, R6, RZ, 0x33, !PT ;  /* 0x00000006ff137212 */ /* 0x000fe400078e33ff */
[C---:B------:R-:W-:Y:S02]  /*0940*/  ISETP.GT.U32.AND P1, PT, R18.reuse, R15, PT ;  /* 0x0000000f1200720c */ /* 0x040fe40003f24070 */
[----:B------:R-:W-:-:S11]  /*0950*/  ISETP.GT.U32.AND P0, PT, R18, R14, PT ;  /* 0x0000000e1200720c */ /* 0x000fd60003f04070 */
[--C-:B------:R-:W-:Y:S01]  /*0960*/  @!P1 IMAD.IADD R15, R15, 0x1, -R18.reuse ;  /* 0x000000010f0f9824 */ /* 0x100fe200078e0a12 */
[----:B------:R-:W-:Y:S01]  /*0970*/  ISETP.GE.AND P1, PT, R12, RZ, PT ;  /* 0x000000ff0c00720c */ /* 0x000fe20003f26270 */
[----:B------:R-:W-:-:S03]  /*0980*/  @!P0 IMAD.IADD R14, R14, 0x1, -R18 ;  /* 0x000000010e0e8824 */ /* 0x000fc600078e0a12 */
[C---:B------:R-:W-:Y:S02]  /*0990*/  ISETP.GT.U32.AND P2, PT, R18.reuse, R15, PT ;  /* 0x0000000f1200720c */ /* 0x040fe40003f44070 */
[----:B------:R-:W-:-:S11]  /*09a0*/  ISETP.GT.U32.AND P0, PT, R18, R14, PT ;  /* 0x0000000e1200720c */ /* 0x000fd60003f04070 */
[----:B------:R-:W-:Y:S02]  /*09b0*/  @!P2 IADD3 R15, PT, PT, R15, -R18, RZ ;  /* 0x800000120f0fa210 */ /* 0x000fe40007ffe0ff */
[----:B------:R-:W-:Y:S01]  /*09c0*/  @!P0 IMAD.IADD R14, R14, 0x1, -R18 ;  /* 0x000000010e0e8824 */ /* 0x000fe200078e0a12 */
[----:B------:R-:W-:Y:S02]  /*09d0*/  ISETP.NE.AND P0, PT, R6, RZ, PT ;  /* 0x000000ff0600720c */ /* 0x000fe40003f05270 */
[----:B------:R-:W-:Y:S02]  /*09e0*/  @!P3 IMAD.MOV R15, RZ, RZ, -R15 ;  /* 0x000000ffff0fb224 */ /* 0x000fe400078e0a0f */
[----:B------:R-:W-:-:S03]  /*09f0*/  @!P1 IMAD.MOV R14, RZ, RZ, -R14 ;  /* 0x000000ffff0e9224 */ /* 0x000fc600078e0a0e */
[C---:B------:R-:W-:Y:S02]  /*0a00*/  SEL R21, R19.reuse, R15, !P0 ;  /* 0x0000000f13157207 */ /* 0x040fe40004000000 */
[----:B------:R-:W-:-:S03]  /*0a10*/  SEL R19, R19, R14, !P0 ;  /* 0x0000000e13137207 */ /* 0x000fc60004000000 */
[----:B--2---:R-:W-:-:S04]  /*0a20*/  IMAD.WIDE R20, R21, 0x4, R2 ;  /* 0x0000000415147825 */ /* 0x004fc800078e0202 */
[----:B---3--:R-:W-:Y:S02]  /*0a30*/  IMAD.WIDE R18, R19, 0x4, R4 ;  /* 0x0000000413127825 */ /* 0x008fe400078e0204 */
[----:B------:R-:W2:Y:S04]  /*0a40*/  LDG.E R20, desc[UR8][R20.64] ;  /* 0x0000000814147981 */ /* 0x000ea8000c1e1900 */
[----:B------:R-:W2:Y:S02]  /*0a50*/  LDG.E R19, desc[UR8][R18.64] ;  /* 0x0000000812137981 */ /* 0x000ea4000c1e1900 */
[----:B--2---:R-:W-:-:S13]  /*0a60*/  ISETP.GE.AND P0, PT, R19, R20, PT ;  /* 0x000000141300720c */ /* 0x004fda0003f06270 */
[----:B------:R-:W-:Y:S01]  /*0a70*/  @P0 IADD3 R12, PT, PT, R13, 0x1, -R10 ;  /* 0x000000010d0c0810 */ /* 0x000fe20007ffe80a */
[----:B------:R-:W-:-:S03]  /*0a80*/  @P0 IMAD.MOV.U32 R15, RZ, RZ, R8 ;  /* 0x000000ffff0f0224 */ /* 0x000fc600078e0008 */
[----:B------:R-:W-:-:S05]  /*0a90*/  @P0 SHF.R.S32.HI R12, RZ, 0x1, R12 ;  /* 0x00000001ff0c0819 */ /* 0x000fca000001140c */
[----:B------:R-:W-:Y:S01]  /*0aa0*/  @P0 IMAD.IADD R14, R13, 0x1, -R12 ;  /* 0x000000010d0e0824 */ /* 0x000fe200078e0a0c */
[----:B------:R-:W-:Y:S01]  /*0ab0*/  @P0 IADD3 R12, PT, PT, R12, R8, RZ ;  /* 0x000000080c0c0210 */ /* 0x000fe20007ffe0ff */
[----:B------:R-:W-:Y:S06]  /*0ac0*/  @P0 BRA `(.L_x_5) ;  /* 0xfffffff8006c0947 */ /* 0x000fec000383ffff */
.L_x_6:
[----:B------:R-:W0:Y:S01]  /*0ad0*/  S2UR UR5, SR_CgaCtaId ;  /* 0x00000000000579c3 */ /* 0x000e220000008800 */
[----:B------:R-:W-:Y:S01]  /*0ae0*/  UMOV UR4, 0x400 ;  /* 0x0000040000047882 */ /* 0x000fe20000000000 */
[C---:B------:R-:W-:Y:S01]  /*0af0*/  ISETP.GE.AND P0, PT, R0.reuse, R7, PT ;  /* 0x000000070000720c */ /* 0x040fe20003f06270 */
[C---:B------:R-:W-:Y:S01]  /*0b00*/  IMAD.IADD R7, R0.reuse, 0x1, -R7 ;  /* 0x0000000100077824 */ /* 0x040fe200078e0a07 */
[CC--:B------:R-:W-:Y:S01]  /*0b10*/  VIMNMX R15, PT, PT, R0.reuse, R9.reuse, PT ;  /* 0x00000009000f7248 */ /* 0x0c0fe20003fe0100 */
[C---:B------:R-:W-:Y:S01]  /*0b20*/  IMAD.IADD R14, R0.reuse, 0x1, -R9 ;  /* 0x00000001000e7824 */ /* 0x040fe200078e0a09 */
[C---:B------:R-:W-:Y:S02]  /*0b30*/  ISETP.GE.AND P1, PT, R0.reuse, R9, PT ;  /* 0x000000090000720c */ /* 0x040fe40003f26270 */
[----:B------:R-:W1:Y:S01]  /*0b40*/  LDC R10, c[0x0][0x398] ;  /* 0x0000e600ff0a7b82 */ /* 0x000e620000000800 */
[----:B------:R-:W-:Y:S01]  /*0b50*/  SEL R13, R7, RZ, P0 ;  /* 0x000000ff070d7207 */ /* 0x000fe20000000000 */
[----:B------:R-:W-:Y:S01]  /*0b60*/  IMAD.IADD R19, R0, 0x1, -R15 ;  /* 0x0000000100137824 */ /* 0x000fe200078e0a0f */
[----:B------:R-:W-:-:S05]  /*0b70*/  SEL R14, R14, RZ, P1 ;  /* 0x000000ff0e0e7207 */ /* 0x000fca0000800000 */
[----:B------:R-:W4:Y:S01]  /*0b80*/  LDC R12, c[0x0][0x388] ;  /* 0x0000e200ff0c7b82 */ /* 0x000f220000000800 */
[----:B0-----:R-:W-:-:S07]  /*0b90*/  ULEA UR4, UR5, UR4, 0x18 ;  /* 0x0000000405047291 */ /* 0x001fce000f8ec0ff */
[----:B--2---:R-:W0:Y:S02]  /*0ba0*/  LDC.64 R2, c[0x0][0x380] ;  /* 0x0000e000ff027b82 */ /* 0x004e240000000a00 */
[----:B------:R2:W-:Y:S06]  /*0bb0*/  STS [UR4], R8 ;  /* 0x00000008ff007988 */ /* 0x0005ec0008000804 */
[----:B---3--:R-:W3:Y:S02]  /*0bc0*/  LDC.64 R4, c[0x0][0x390] ;  /* 0x0000e400ff047b82 */ /* 0x008ee40000000a00 */
.L_x_8:
[----:B-1----:R-:W-:Y:S01]  /*0bd0*/  ISETP.GE.AND P0, PT, R19, R10, PT ;  /* 0x0000000a1300720c */ /* 0x002fe20003f06270 */
[----:B------:R-:W-:Y:S02]  /*0be0*/  IMAD.MOV.U32 R9, RZ, RZ, R15 ;  /* 0x000000ffff097224 */ /* 0x000fe400078e000f */
[----:B------:R-:W-:Y:S01]  /*0bf0*/  IMAD.MOV.U32 R7, RZ, RZ, R19 ;  /* 0x000000ffff077224 */ /* 0x000fe200078e0013 */
[----:B------:R-:W-:-:S13]  /*0c00*/  ISETP.LT.OR P0, PT, R15, 0x1, P0 ;  /* 0x000000010f00780c */ /* 0x000fda0000701670 */
[----:B------:R-:W-:Y:S05]  /*0c10*/  @P0 BRA `(.L_x_7) ;  /* 0x0000000000c00947 */ /* 0x000fea0003800000 */
[-C--:B--2---:R-:W-:Y:S01]  /*0c20*/  IABS R8, R6.reuse ;  /* 0x0000000600087213 */ /* 0x084fe20000000000 */
[----:B------:R-:W-:Y:S01]  /*0c30*/  VIADD R16, R15, 0xffffffff ;  /* 0xffffffff0f107836 */ /* 0x000fe20000000000 */
[----:B------:R-:W-:Y:S02]  /*0c40*/  IABS R25, R19 ;  /* 0x0000001300197213 */ /* 0x000fe40000000000 */
[----:B------:R-:W1:Y:S01]  /*0c50*/  I2F.RP R18, R8 ;  /* 0x0000000800127306 */ /* 0x000e620000209400 */
[----:B------:R-:W-:Y:S02]  /*0c60*/  IABS R24, R6 ;  /* 0x0000000600187213 */ /* 0x000fe40000000000 */
[----:B------:R-:W-:Y:S02]  /*0c70*/  IABS R22, R16 ;  /* 0x0000001000167213 */ /* 0x000fe40000000000 */
[----:B------:R-:W-:Y:S01]  /*0c80*/  ISETP.GE.AND P3, PT, R19, RZ, PT ;  /* 0x000000ff1300720c */ /* 0x000fe20003f66270 */
[----:B------:R-:W-:-:S02]  /*0c90*/  IMAD.MOV R24, RZ, RZ, -R24 ;  /* 0x000000ffff187224 */ /* 0x000fc400078e0a18 */
[----:B-1----:R-:W1:Y:S02]  /*0ca0*/  MUFU.RCP R18, R18 ;  /* 0x0000001200127308 */ /* 0x002e640000001000 */
[----:B-1----:R-:W-:-:S06]  /*0cb0*/  IADD3 R20, PT, PT, R18, 0xffffffe, RZ ;  /* 0x0ffffffe12147810 */ /* 0x002fcc0007ffe0ff */
[----:B------:R1:W2:Y:S02]  /*0cc0*/  F2I.FTZ.U32.TRUNC.NTZ R21, R20 ;  /* 0x0000001400157305 */ /* 0x0002a4000021f000 */
[----:B-1----:R-:W-:Y:S02]  /*0cd0*/  IMAD.MOV.U32 R20, RZ, RZ, RZ ;  /* 0x000000ffff147224 */ /* 0x002fe400078e00ff */
[----:B--2---:R-:W-:-:S04]  /*0ce0*/  IMAD.MOV R23, RZ, RZ, -R21 ;  /* 0x000000ffff177224 */ /* 0x004fc800078e0a15 */
[----:B------:R-:W-:-:S04]  /*0cf0*/  IMAD R23, R23, R8, RZ ;  /* 0x0000000817177224 */ /* 0x000fc800078e02ff */
[----:B------:R-:W-:Y:S01]  /*0d00*/  IMAD.HI.U32 R18, R21, R23, R20 ;  /* 0x0000001715127227 */ /* 0x000fe200078e0014 */
[----:B------:R-:W-:-:S03]  /*0d10*/  MOV R21, R22 ;  /* 0x0000001600157202 */ /* 0x000fc60000000f00 */
[----:B------:R-:W-:Y:S02]  /*0d20*/  IMAD.MOV.U32 R23, RZ, RZ, R25 ;  /* 0x000000ffff177224 */ /* 0x000fe400078e0019 */
[----:B------:R-:W-:Y:S02]  /*0d30*/  IMAD.MOV.U32 R22, RZ, RZ, R24 ;  /* 0x000000ffff167224 */ /* 0x000fe400078e0018 */
[----:B------:R-:W-:-:S04]  /*0d40*/  IMAD.HI.U32 R20, R18, R23, RZ ;  /* 0x0000001712147227 */ /* 0x000fc800078e00ff */
[----:B------:R-:W-:-:S04]  /*0d50*/  IMAD.HI.U32 R18, R18, R21, RZ ;  /* 0x0000001512127227 */ /* 0x000fc800078e00ff */
[-C--:B------:R-:W-:Y:S02]  /*0d60*/  IMAD R23, R20, R22.reuse, R23 ;  /* 0x0000001614177224 */ /* 0x080fe400078e0217 */
[----:B------:R-:W-:-:S03]  /*0d70*/  IMAD R21, R18, R22, R21 ;  /* 0x0000001612157224 */ /* 0x000fc600078e0215 */
[C---:B------:R-:W-:Y:S02]  /*0d80*/  ISETP.GT.U32.AND P1, PT, R8.reuse, R23, PT ;  /* 0x000000170800720c */ /* 0x040fe40003f24070 */
[----:B------:R-:W-:-:S11]  /*0d90*/  ISETP.GT.U32.AND P0, PT, R8, R21, PT ;  /* 0x000000150800720c */ /* 0x000fd60003f04070 */
[--C-:B------:R-:W-:Y:S01]  /*0da0*/  @!P1 IMAD.IADD R23, R23, 0x1, -R8.reuse ;  /* 0x0000000117179824 */ /* 0x100fe200078e0a08 */
[----:B------:R-:W-:Y:S01]  /*0db0*/  ISETP.GE.AND P1, PT, R16, RZ, PT ;  /* 0x000000ff1000720c */ /* 0x000fe20003f26270 */
[----:B------:R-:W-:-:S03]  /*0dc0*/  @!P0 IMAD.IADD R21, R21, 0x1, -R8 ;  /* 0x0000000115158824 */ /* 0x000fc600078e0a08 */
[C---:B------:R-:W-:Y:S02]  /*0dd0*/  ISETP.GT.U32.AND P2, PT, R8.reuse, R23, PT ;  /* 0x000000170800720c */ /* 0x040fe40003f44070 */
[----:B------:R-:W-:-:S11]  /*0de0*/  ISETP.GT.U32.AND P0, PT, R8, R21, PT ;  /* 0x000000150800720c */ /* 0x000fd60003f04070 */
[--C-:B------:R-:W-:Y:S02]  /*0df0*/  @!P2 IMAD.IADD R23, R23, 0x1, -R8.reuse ;  /* 0x000000011717a824 */ /* 0x100fe400078e0a08 */
[----:B------:R-:W-:Y:S01]  /*0e00*/  @!P0 IMAD.IADD R21, R21, 0x1, -R8 ;  /* 0x0000000115158824 */ /* 0x000fe200078e0a08 */
[----:B------:R-:W-:Y:S02]  /*0e10*/  ISETP.NE.AND P0, PT, R6, RZ, PT ;  /* 0x000000ff0600720c */ /* 0x000fe40003f05270 */
[----:B------:R-:W-:Y:S01]  /*0e20*/  LOP3.LUT R8, RZ, R6, RZ, 0x33, !PT ;  /* 0x00000006ff087212 */ /* 0x000fe200078e33ff */
[----:B------:R-:W-:Y:S01]  /*0e30*/  @!P1 IMAD.MOV R21, RZ, RZ, -R21 ;  /* 0x000000ffff159224 */ /* 0x000fe200078e0a15 */
[----:B------:R-:W-:-:S04]  /*0e40*/  @!P3 IADD3 R23, PT, PT, -R23, RZ, RZ ;  /* 0x000000ff1717b210 */ /* 0x000fc80007ffe1ff */
[C---:B------:R-:W-:Y:S02]  /*0e50*/  SEL R23, R8.reuse, R23, !P0 ;  /* 0x0000001708177207 */ /* 0x040fe40004000000 */
[----:B------:R-:W-:-:S03]  /*0e60*/  SEL R21, R8, R21, !P0 ;  /* 0x0000001508157207 */ /* 0x000fc60004000000 */
[----:B---3--:R-:W-:-:S04]  /*0e70*/  IMAD.WIDE R22, R23, 0x4, R4 ;  /* 0x0000000417167825 */ /* 0x008fc800078e0204 */
[----:B0-----:R-:W-:Y:S02]  /*0e80*/  IMAD.WIDE R20, R21, 0x4, R2 ;  /* 0x0000000415147825 */ /* 0x001fe400078e0202 */
[----:B------:R-:W2:Y:S04]  /*0e90*/  LDG.E R22, desc[UR8][R22.64] ;  /* 0x0000000816167981 */ /* 0x000ea8000c1e1900 */
[----:B------:R-:W2:Y:S02]  /*0ea0*/  LDG.E R21, desc[UR8][R20.64] ;  /* 0x0000000814157981 */ /* 0x000ea4000c1e1900 */
[----:B--2---:R-:W-:-:S13]  /*0eb0*/  ISETP.GT.AND P0, PT, R21, R22, PT ;  /* 0x000000161500720c */ /* 0x004fda0003f04270 */
[----:B------:R-:W-:Y:S01]  /*0ec0*/  @P0 IADD3 R8, PT, PT, R15, 0x1, -R13 ;  /* 0x000000010f080810 */ /* 0x000fe20007ffe80d */
[----:B------:R-:W-:-:S03]  /*0ed0*/  @P0 IMAD.MOV.U32 R14, RZ, RZ, R7 ;  /* 0x000000ffff0e0224 */ /* 0x000fc600078e0007 */
[----:B------:R-:W-:-:S05]  /*0ee0*/  @P0 SHF.R.S32.HI R8, RZ, 0x1, R8 ;  /* 0x00000001ff080819 */ /* 0x000fca0000011408 */
[----:B------:R-:W-:Y:S02]  /*0ef0*/  @P0 IMAD.IADD R19, R8, 0x1, R19 ;  /* 0x0000000108130824 */ /* 0x000fe400078e0213 */
[----:B------:R-:W-:Y:S01]  /*0f00*/  @P0 IMAD.IADD R15, R15, 0x1, -R8 ;  /* 0x000000010f0f0824 */ /* 0x000fe200078e0a08 */
[----:B------:R-:W-:Y:S06]  /*0f10*/  @P0 BRA `(.L_x_8) ;  /* 0xfffffffc002c0947 */ /* 0x000fec000383ffff */
.L_x_7:
[----:B------:R-:W-:-:S04]  /*0f20*/  ISETP.GE.AND P0, PT, R7, 0x1, PT ;  /* 0x000000010700780c */ /* 0x000fc80003f06270 */
[----:B----4-:R-:W-:-:S13]  /*0f30*/  ISETP.GE.OR P0, PT, R9, R12, !P0 ;  /* 0x0000000c0900720c */ /* 0x010fda0004706670 */
[----:B------:R-:W-:Y:S05]  /*0f40*/  @P0 BRA `(.L_x_9) ;  /* 0x0000000000b80947 */ /* 0x000fea0003800000 */
[-C--:B------:R-:W-:Y:S01]  /*0f50*/  IABS R20, R6.reuse ;  /* 0x0000000600147213 */ /* 0x080fe20000000000 */
[----:B--2---:R-:W-:Y:S01]  /*0f60*/  VIADD R8, R7, 0xffffffff ;  /* 0xffffffff07087836 */ /* 0x004fe20000000000 */
[----:B------:R-:W-:Y:S02]  /*0f70*/  IABS R22, R9 ;  /* 0x0000000900167213 */ /* 0x000fe40000000000 */
[----:B------:R-:W1:Y:S01]  /*0f80*/  I2F.RP R13, R20 ;  /* 0x00000014000d7306 */ /* 0x000e620000209400 */
[----:B------:R-:W-:Y:S02]  /*0f90*/  IABS R21, R6 ;  /* 0x0000000600157213 */ /* 0x000fe40000000000 */
[----:B------:R-:W-:Y:S02]  /*0fa0*/  IABS R16, R8 ;  /* 0x0000000800107213 */ /* 0x000fe40000000000 */
[----:B------:R-:W-:-:S03]  /*0fb0*/  ISETP.GE.AND P3, PT, R9, RZ, PT ;  /* 0x000000ff0900720c */ /* 0x000fc60003f66270 */
[----:B-1----:R-:W1:Y:S02]  /*0fc0*/  MUFU.RCP R13, R13 ;  /* 0x0000000d000d7308 */ /* 0x002e640000001000 */
[----:B-1----:R-:W-:-:S06]  /*0fd0*/  VIADD R18, R13, 0xffffffe ;  /* 0x0ffffffe0d127836 */ /* 0x002fcc0000000000 */
[----:B------:R1:W2:Y:S02]  /*0fe0*/  F2I.FTZ.U32.TRUNC.NTZ R19, R18 ;  /* 0x0000001200137305 */ /* 0x0002a4000021f000 */
[----:B-1----:R-:W-:Y:S01]  /*0ff0*/  IMAD.MOV.U32 R18, RZ, RZ, RZ ;  /* 0x000000ffff127224 */ /* 0x002fe200078e00ff */
[----:B--2---:R-:W-:-:S05]  /*1000*/  IADD3 R15, PT, PT, RZ, -R19, RZ ;  /* 0x80000013ff0f7210 */ /* 0x004fca0007ffe0ff */
[----:B------:R-:W-:-:S04]  /*1010*/  IMAD R15, R15, R20, RZ ;  /* 0x000000140f0f7224 */ /* 0x000fc800078e02ff */
[----:B------:R-:W-:-:S04]  /*1020*/  IMAD.HI.U32 R13, R19, R15, R18 ;  /* 0x0000000f130d7227 */ /* 0x000fc800078e0012 */
[----:B------:R-:W-:Y:S02]  /*1030*/  IMAD.MOV.U32 R18, RZ, RZ, R22 ;  /* 0x000000ffff127224 */ /* 0x000fe400078e0016 */
[----:B------:R-:W-:Y:S02]  /*1040*/  IMAD.MOV R19, RZ, RZ, -R21 ;  /* 0x000000ffff137224 */ /* 0x000fe400078e0a15 */
[----:B------:R-:W-:-:S04]  /*1050*/  IMAD.HI.U32 R15, R13, R18, RZ ;  /* 0x000000120d0f7227 */ /* 0x000fc800078e00ff */
[----:B------:R-:W-:-:S04]  /*1060*/  IMAD.HI.U32 R13, R13, R16, RZ ;  /* 0x000000100d0d7227 */ /* 0x000fc800078e00ff */
[-C--:B------:R-:W-:Y:S02]  /*1070*/  IMAD R15, R15, R19.reuse, R18 ;  /* 0x000000130f0f7224 */ /* 0x080fe400078e0212 */
[----:B------:R-:W-:-:S03]  /*1080*/  IMAD R13, R13, R19, R16 ;  /* 0x000000130d0d7224 */ /* 0x000fc600078e0210 */
[C---:B------:R-:W-:Y:S02]  /*1090*/  ISETP.GT.U32.AND P1, PT, R20.reuse, R15, PT ;  /* 0x0000000f1400720c */ /* 0x040fe40003f24070 */
[----:B------:R-:W-:-:S11]  /*10a0*/  ISETP.GT.U32.AND P0, PT, R20, R13, PT ;  /* 0x0000000d1400720c */ /* 0x000fd60003f04070 */
[----:B------:R-:W-:Y:S01]  /*10b0*/  @!P1 IMAD.IADD R15, R15, 0x1, -R20 ;  /* 0x000000010f0f9824 */ /* 0x000fe200078e0a14 */
[----:B------:R-:W-:Y:S02]  /*10c0*/  ISETP.GE.AND P1, PT, R8, RZ, PT ;  /* 0x000000ff0800720c */ /* 0x000fe40003f26270 */
[----:B------:R-:W-:Y:S02]  /*10d0*/  @!P0 IADD3 R13, PT, PT, R13, -R20, RZ ;  /* 0x800000140d0d8210 */ /* 0x000fe40007ffe0ff */
[C---:B------:R-:W-:Y:S02]  /*10e0*/  ISETP.GT.U32.AND P2, PT, R20.reuse, R15, PT ;  /* 0x0000000f1400720c */ /* 0x040fe40003f44070 */
[----:B------:R-:W-:Y:S02]  /*10f0*/  ISETP.GT.U32.AND P0, PT, R20, R13, PT ;  /* 0x0000000d1400720c */ /* 0x000fe40003f04070 */
[----:B------:R-:W-:-:S09]  /*1100*/  LOP3.LUT R8, RZ, R6, RZ, 0x33, !PT ;  /* 0x00000006ff087212 */ /* 0x000fd200078e33ff */
[--C-:B------:R-:W-:Y:S02]  /*1110*/  @!P2 IMAD.IADD R15, R15, 0x1, -R20.reuse ;  /* 0x000000010f0fa824 */ /* 0x100fe400078e0a14 */
[----:B------:R-:W-:Y:S01]  /*1120*/  @!P0 IMAD.IADD R13, R13, 0x1, -R20 ;  /* 0x000000010d0d8824 */ /* 0x000fe200078e0a14 */
[----:B------:R-:W-:Y:S01]  /*1130*/  ISETP.NE.AND P0, PT, R6, RZ, PT ;  /* 0x000000ff0600720c */ /* 0x000fe20003f05270 */
[----:B------:R-:W-:Y:S02]  /*1140*/  @!P3 IMAD.MOV R15, RZ, RZ, -R15 ;  /* 0x000000ffff0fb224 */ /* 0x000fe400078e0a0f */
[----:B------:R-:W-:-:S03]  /*1150*/  @!P1 IMAD.MOV R13, RZ, RZ, -R13 ;  /* 0x000000ffff0d9224 */ /* 0x000fc600078e0a0d */
[C---:B------:R-:W-:Y:S02]  /*1160*/  SEL R23, R8.reuse, R15, !P0 ;  /* 0x0000000f08177207 */ /* 0x040fe40004000000 */
[----:B------:R-:W-:-:S03]  /*1170*/  SEL R21, R8, R13, !P0 ;  /* 0x0000000d08157207 */ /* 0x000fc60004000000 */
[----:B0-----:R-:W-:-:S04]  /*1180*/  IMAD.WIDE R22, R23, 0x4, R2 ;  /* 0x0000000417167825 */ /* 0x001fc800078e0202 */
[----:B---3--:R-:W-:Y:S02]  /*1190*/  IMAD.WIDE R20, R21, 0x4, R4 ;  /* 0x0000000415147825 */ /* 0x008fe400078e0204 */
[----:B------:R-:W2:Y:S04]  /*11a0*/  LDG.E R22, desc[UR8][R22.64] ;  /* 0x0000000816167981 */ /* 0x000ea8000c1e1900 */
[----:B------:R-:W2:Y:S02]  /*11b0*/  LDG.E R21, desc[UR8][R20.64] ;  /* 0x0000000814157981 */ /* 0x000ea4000c1e1900 */
[----:B--2---:R-:W-:-:S13]  /*11c0*/  ISETP.GE.AND P0, PT, R21, R22, PT ;  /* 0x000000161500720c */ /* 0x004fda0003f06270 */
[----:B------:R-:W-:Y:S01]  /*11d0*/  @P0 IADD3 R8, PT, PT, R7, 0x1, -R14 ;  /* 0x0000000107080810 */ /* 0x000fe20007ffe80e */
[----:B------:R-:W-:-:S03]  /*11e0*/  @P0 IMAD.MOV.U32 R13, RZ, RZ, R9 ;  /* 0x000000ffff0d0224 */ /* 0x000fc600078e0009 */
[----:B------:R-:W-:-:S04]  /*11f0*/  @P0 SHF.R.S32.HI R8, RZ, 0x1, R8 ;  /* 0x00000001ff080819 */ /* 0x000fc80000011408 */
[C---:B------:R-:W-:Y:S01]  /*1200*/  @P0 IADD3 R19, PT, PT, -R8.reuse, R7, RZ ;  /* 0x0000000708130210 */ /* 0x040fe20007ffe1ff */
[----:B------:R-:W-:Y:S01]  /*1210*/  @P0 IMAD.IADD R15, R8, 0x1, R9 ;  /* 0x00000001080f0824 */ /* 0x000fe200078e0209 */
[----:B------:R-:W-:Y:S06]  /*1220*/  @P0 BRA `(.L_x_8) ;  /* 0xfffffff800680947 */ /* 0x000fec000383ffff */
.L_x_9:
[----:B------:R-:W1:Y:S01]  /*1230*/  S2UR UR5, SR_CgaCtaId ;  /* 0x00000000000579c3 */ /* 0x000e620000008800 */
[----:B------:R-:W-:Y:S02]  /*1240*/  UMOV UR4, 0x400 ;  /* 0x0000040000047882 */ /* 0x000fe40000000000 */
[----:B-1----:R-:W-:-:S09]  /*1250*/  ULEA UR4, UR5, UR4, 0x18 ;  /* 0x0000000405047291 */ /* 0x002fd2000f8ec0ff */
[----:B------:R1:W-:Y:S03]  /*1260*/  STS [UR4+0x4], R9 ;  /* 0x00000409ff007988 */ /* 0x0003e60008000804 */
.L_x_3:
[----:B------:R-:W-:Y:S05]  /*1270*/  BSYNC.RECONVERGENT B0 ;  /* 0x0000000000007941 */ /* 0x000fea0003800200 */
.L_x_2:
[----:B---3--:R-:W1:Y:S01]  /*1280*/  LDC R4, c[0x0][0x3a8] ;  /* 0x0000ea00ff047b82 */ /* 0x008e620000000800 */
[----:B------:R-:W-:Y:S01]  /*1290*/  IMAD.IADD R15, R0, 0x1, -R17 ;  /* 0x00000001000f7824 */ /* 0x000fe200078e0a11 */
[----:B------:R-:W-:-:S04]  /*12a0*/  UMOV UR4, 0x400 ;  /* 0x0000040000047882 */ /* 0x000fc80000000000 */
[----:B--2---:R-:W-:Y:S02]  /*12b0*/  IABS R8, R15 ;  /* 0x0000000f00087213 */ /* 0x004fe40000000000 */
[----:B------:R-:W2:Y:S08]  /*12c0*/  S2UR UR5, SR_CgaCtaId ;  /* 0x00000000000579c3 */ /* 0x000eb00000008800 */
[----:B------:R-:W-:Y:S01]  /*12d0*/  BAR.SYNC.DEFER_BLOCKING 0x0 ;  /* 0x0000000000007b1d */ /* 0x000fe20000010000 */
[----:B------:R-:W-:-:S02]  /*12e0*/  ISETP.GE.AND P2, PT, R15, RZ, PT ;  /* 0x000000ff0f00720c */ /* 0x000fc40003f46270 */
[-C--:B-1----:R-:W-:Y:S02]  /*12f0*/  IABS R9, R4.reuse ;  /* 0x0000000400097213 */ /* 0x082fe40000000000 */
[----:B------:R-:W-:Y:S02]  /*1300*/  LOP3.LUT R12, RZ, R4, RZ, 0x33, !PT ;  /* 0x00000004ff0c7212 */ /* 0x000fe400078e33ff */
[----:B------:R-:W1:Y:S01]  /*1310*/  I2F.RP R5, R9 ;  /* 0x0000000900057306 */ /* 0x000e620000209400 */
[----:B--2---:R-:W-:-:S07]  /*1320*/  ULEA UR4, UR5, UR4, 0x18 ;  /* 0x0000000405047291 */ /* 0x004fce000f8ec0ff */
[----:B-1----:R-:W0:Y:S02]  /*1330*/  MUFU.RCP R5, R5 ;  /* 0x0000000500057308 */ /* 0x002e240000001000 */
[----:B0-----:R-:W-:-:S06]  /*1340*/  VIADD R2, R5, 0xffffffe ;  /* 0x0ffffffe05027836 */ /* 0x001fcc0000000000 */
[----:B------:R0:W1:Y:S02]  /*1350*/  F2I.FTZ.U32.TRUNC.NTZ R3, R2 ;  /* 0x0000000200037305 */ /* 0x000064000021f000 */
[----:B0-----:R-:W-:Y:S02]  /*1360*/  IMAD.MOV.U32 R2, RZ, RZ, RZ ;  /* 0x000000ffff027224 */ /* 0x001fe400078e00ff */
[----:B-1----:R-:W-:-:S04]  /*1370*/  IMAD.MOV R6, RZ, RZ, -R3 ;  /* 0x000000ffff067224 */ /* 0x002fc800078e0a03 */
[----:B------:R-:W-:-:S04]  /*1380*/  IMAD R7, R6, R9, RZ ;  /* 0x0000000906077224 */ /* 0x000fc800078e02ff */
[----:B------:R-:W-:-:S06]  /*1390*/  IMAD.HI.U32 R3, R3, R7, R2 ;  /* 0x0000000703037227 */ /* 0x000fcc00078e0002 */
[----:B------:R-:W-:Y:S02]  /*13a0*/  IMAD.HI.U32 R5, R3, R8, RZ ;  /* 0x0000000803057227 */ /* 0x000fe400078e00ff */
[----:B------:R-:W0:Y:S03]  /*13b0*/  LDS.64 R2, [UR4] ;  /* 0x00000004ff027984 */ /* 0x000e260008000a00 */
[----:B------:R-:W-:-:S05]  /*13c0*/  IADD3 R10, PT, PT, -R5, RZ, RZ ;  /* 0x000000ff050a7210 */ /* 0x000fca0007ffe1ff */
[C---:B------:R-:W-:Y:S01]  /*13d0*/  IMAD R6, R9.reuse, R10, R8 ;  /* 0x0000000a09067224 */ /* 0x040fe200078e0208 */
[----:B------:R-:W-:Y:S04]  /*13e0*/  BAR.SYNC.DEFER_BLOCKING 0x0 ;  /* 0x0000000000007b1d */ /* 0x000fe80000010000 */
[----:B------:R-:W-:-:S13]  /*13f0*/  ISETP.GT.U32.AND P0, PT, R9, R6, PT ;  /* 0x000000060900720c */ /* 0x000fda0003f04070 */
[----:B------:R-:W-:-:S04]  /*1400*/  @!P0 IMAD.IADD R6, R6, 0x1, -R9 ;  /* 0x0000000106068824 */ /* 0x000fc800078e0a09 */
[----:B------:R-:W-:Y:S01]  /*1410*/  IMAD.IADD R7, R6, 0x1, -R9 ;  /* 0x0000000106077824 */ /* 0x000fe200078e0a09 */
[----:B------:R-:W-:-:S04]  /*1420*/  ISETP.GT.U32.AND P1, PT, R9, R6, PT ;  /* 0x000000060900720c */ /* 0x000fc80003f24070 */
[----:B------:R-:W-:Y:S02]  /*1430*/  SEL R7, R7, R6, !P1 ;  /* 0x0000000607077207 */ /* 0x000fe40004800000 */
[----:B------:R-:W-:-:S03]  /*1440*/  ISETP.NE.AND P1, PT, R4, RZ, PT ;  /* 0x000000ff0400720c */ /* 0x000fc60003f25270 */
[----:B------:R-:W-:Y:S02]  /*1450*/  @!P2 IMAD.MOV R7, RZ, RZ, -R7 ;  /* 0x000000ffff07a224 */ /* 0x000fe400078e0a07 */
[--C-:B0-----:R-:W-:Y:S02]  /*1460*/  IMAD.IADD R16, R17, 0x1, -R2.reuse ;  /* 0x0000000111107824 */ /* 0x101fe400078e0a02 */
[----:B------:R-:W-:Y:S01]  /*1470*/  IMAD.IADD R14, R3, 0x1, -R2 ;  /* 0x00000001030e7824 */ /* 0x000fe200078e0a02 */
[----:B------:R-:W-:Y:S02]  /*1480*/  SEL R7, R12, R7, !P1 ;  /* 0x000000070c077207 */ /* 0x000fe40004800000 */
[----:B------:R-:W-:Y:S02]  /*1490*/  IADD3 R13, PT, PT, R0, -R16, -R3 ;  /* 0x80000010000d7210 */ /* 0x000fe40007ffe803 */
[----:B------:R-:W-:-:S13]  /*14a0*/  ISETP.NE.AND P2, PT, R7, RZ, PT ;  /* 0x000000ff0700720c */ /* 0x000fda0003f45270 */
[----:B------:R-:W-:Y:S05]  /*14b0*/  @P2 BRA `(.L_x_10) ;  /* 0x00000000002c2947 */ /* 0x000fea0003800000 */
[----:B------:R-:W-:Y:S01]  /*14c0*/  IMAD R8, R9, R10, R8 ;  /* 0x0000000a09087224 */ /* 0x000fe200078e0208 */
[----:B------:R-:W-:-:S04]  /*14d0*/  LOP3.LUT R0, R15, R4, RZ, 0x3c, !PT ;  /* 0x000000040f007212 */ /* 0x000fc800078e3cff */
[-C--:B------:R-:W-:Y:S02]  /*14e0*/  @!P0 IADD3 R8, PT, PT, R8, -R9.reuse, RZ ;  /* 0x8000000908088210 */ /* 0x080fe40007ffe0ff */
[----:B------:R-:W-:Y:S01]  /*14f0*/  ISETP.GE.AND P3, PT, R0, RZ, PT ;  /* 0x000000ff0000720c */ /* 0x000fe20003f66270 */
[----:B------:R-:W-:Y:S01]  /*1500*/  VIADD R0, R5, 0x1 ;  /* 0x0000000105007836 */ /* 0x000fe20000000000 */
[----:B------:R-:W-:-:S04]  /*1510*/  ISETP.GE.U32.AND P2, PT, R8, R9, PT ;  /* 0x000000090800720c */ /* 0x000fc80003f46070 */
[----:B------:R-:W-:-:S09]  /*1520*/  SEL R5, R0, R5, !P0 ;  /* 0x0000000500057207 */ /* 0x000fd20004000000 */
[----:B------:R-:W-:-:S04]  /*1530*/  @P2 VIADD R5, R5, 0x1 ;  /* 0x0000000105052836 */ /* 0x000fc80000000000 */
[----:B------:R-:W-:-:S05]  /*1540*/  @!P3 IMAD.MOV R5, RZ, RZ, -R5 ;  /* 0x000000ffff05b224 */ /* 0x000fca00078e0a05 */
[----:B------:R-:W-:Y:S01]  /*1550*/  SEL R12, R12, R5, !P1 ;  /* 0x000000050c0c7207 */ /* 0x000fe20004800000 */
[----:B------:R-:W-:Y:S06]  /*1560*/  BRA `(.L_x_11) ;  /* 0x0000000000207947 */ /* 0x000fec0003800000 */
.L_x_10:
[----:B------:R-:W-:Y:S01]  /*1570*/  ISETP.GE.U32.AND P2, PT, R6, R9, PT ;  /* 0x000000090600720c */ /* 0x000fe20003f46070 */
[----:B------:R-:W-:Y:S01]  /*1580*/  @!P0 VIADD R5, R5, 0x1 ;  /* 0x0000000105058836 */ /* 0x000fe20000000000 */
[----:B------:R-:W-:-:S04]  /*1590*/  LOP3.LUT R0, R15, R4, RZ, 0x3c, !PT ;  /* 0x000000040f007212 */ /* 0x000fc800078e3cff */
[----:B------:R-:W-:-:S07]  /*15a0*/  ISETP.GE.AND P3, PT, R0, RZ, PT ;  /* 0x000000ff0000720c */ /* 0x000fce0003f66270 */
[----:B------:R-:W-:-:S06]  /*15b0*/  @P2 VIADD R5, R5, 0x1 ;  /* 0x0000000105052836 */ /* 0x000fcc0000000000 */
[----:B------:R-:W-:-:S04]  /*15c0*/  @!P3 IADD3 R5, PT, PT, -R5, RZ, RZ ;  /* 0x000000ff0505b210 */ /* 0x000fc80007ffe1ff */
[----:B------:R-:W-:-:S05]  /*15d0*/  SEL R12, R12, R5, !P1 ;  /* 0x000000050c0c7207 */ /* 0x000fca0004800000 */
[----:B------:R-:W-:-:S07]  /*15e0*/  VIADD R12, R12, 0x1 ;  /* 0x000000010c0c7836 */ /* 0x000fce0000000000 */
.L_x_11:
[----:B------:R-:W-:-:S13]  /*15f0*/  ISETP.GE.AND P0, PT, R12, 0x1, PT ;  /* 0x000000010c00780c */ /* 0x000fda0003f06270 */
[----:B------:R-:W-:Y:S05]  /*1600*/  @!P0 EXIT ;  /* 0x000000000000894d */ /* 0x000fea0003800000 */
[----:B------:R-:W0:Y:S01]  /*1610*/  LDC R23, c[0x0][0x3a8] ;  /* 0x0000ea00ff177b82 */ /* 0x000e220000000800 */
[----:B------:R-:W-:Y:S01]  /*1620*/  IMAD.IADD R11, R11, 0x1, R4 ;  /* 0x000000010b0b7824 */ /* 0x000fe200078e0204 */
[----:B------:R-:W-:Y:S01]  /*1630*/  LEA R9, R4, UR4, 0x2 ;  /* 0x0000000404097c11 */ /* 0x000fe2000f8e10ff */
[----:B------:R-:W-:Y:S02]  /*1640*/  HFMA2 R5, -RZ, RZ, 0, 0 ;  /* 0x00000000ff057431 */ /* 0x000fe400000001ff */
[----:B------:R-:W-:Y:S01]  /*1650*/  IMAD.MOV.U32 R8, RZ, RZ, RZ ;  /* 0x000000ffff087224 */ /* 0x000fe200078e00ff */
[----:B------:R-:W-:Y:S01]  /*1660*/  CS2R R6, SRZ ;  /* 0x0000000000067805 */ /* 0x000fe2000001ff00 */
[--C-:B------:R-:W-:Y:S01]  /*1670*/  IMAD.IADD R10, R2, 0x1, R11.reuse ;  /* 0x00000001020a7824 */ /* 0x100fe200078e020b */
[----:B------:R-:W1:Y:S01]  /*1680*/  LDCU UR10, c[0x0][0x360] ;  /* 0x00006c00ff0a77ac */ /* 0x000e620008000800 */
[----:B------:R-:W-:Y:S02]  /*1690*/  IMAD.IADD R4, R16, 0x1, R11 ;  /* 0x0000000110047824 */ /* 0x000fe400078e020b */
[----:B------:R-:W-:Y:S01]  /*16a0*/  IMAD.MOV.U32 R2, RZ, RZ, RZ ;  /* 0x000000ffff027224 */ /* 0x000fe200078e00ff */
[----:B------:R-:W-:Y:S01]  /*16b0*/  UMOV UR4, URZ ;  /* 0x000000ff00047c82 */ /* 0x000fe20008000000 */
[----:B01----:R-:W-:-:S07]  /*16c0*/  IMAD.MOV.U32 R16, RZ, RZ, R23 ;  /* 0x000000ffff107224 */ /* 0x003fce00078e0017 */
.L_x_47:
[----:B------:R-:W0:Y:S01]  /*16d0*/  LDC R3, c[0x0][0x3a8] ;  /* 0x0000ea00ff037b82 */ /* 0x000e220000000800 */
[----:B------:R-:W-:Y:S01]  /*16e0*/  IMAD.IADD R22, R15, 0x1, -R6 ;  /* 0x000000010f167824 */ /* 0x000fe200078e0a06 */
[----:B------:R-:W1:Y:S04]  /*16f0*/  S2R R0, SR_TID.X ;  /* 0x0000000000007919 */ /* 0x000e680000002100 */
[----:B0-----:R-:W-:-:S04]  /*1700*/  VIMNMX R3, PT, PT, R22, R3, PT ;  /* 0x0000000316037248 */ /* 0x001fc80003fe0100 */
[----:B------:R-:W-:-:S04]  /*1710*/  VIMNMX R27, PT, PT, R3, R16, PT ;  /* 0x00000010031b7248 */ /* 0x000fc80003fe0100 */
[----:B------:R-:W-:-:S13]  /*1720*/  ISETP.GE.AND P0, PT, R27, 0x1, PT ;  /* 0x000000011b00780c */ /* 0x000fda0003f06270 */
[----:B-1----:R-:W-:Y:S05]  /*1730*/  @!P0 BRA `(.L_x_12) ;  /* 0x0000000000a08947 */ /* 0x002fea0003800000 */
[----:B------:R-:W-:Y:S01]  /*1740*/  VIADDMNMX.U32 R24, R14, -R5, R16, PT ;  /* 0x800000050e187246 */ /* 0x000fe20003800010 */
[----:B------:R-:W0:Y:S01]  /*1750*/  LDCU UR11, c[0x0][0x3a8] ;  /* 0x00007500ff0b77ac */ /* 0x000e220008000800 */
[C---:B------:R-:W-:Y:S02]  /*1760*/  IADD3 R26, PT, PT, -R16.reuse, R10, R5 ;  /* 0x0000000a101a7210 */ /* 0x040fe40007ffe105 */
[----:B------:R-:W-:Y:S01]  /*1770*/  IADD3 R28, PT, PT, -R16, R11, R7 ;  /* 0x0000000b101c7210 */ /* 0x000fe20007ffe107 */
[----:B------:R-:W-:-:S06]  /*1780*/  UMOV UR5, URZ ;  /* 0x000000ff00057c82 */ /* 0x000fcc0008000000 */
.L_x_15:
[----:B-1----:R-:W-:Y:S01]  /*1790*/  VIADD R19, R0, UR5 ;  /* 0x0000000500137c36 */ /* 0x002fe20008000000 */
[----:B------:R-:W-:Y:S04]  /*17a0*/  BSSY.RECONVERGENT B0, `(.L_x_13) ;  /* 0x000001e000007945 */ /* 0x000fe80003800200 */
[----:B------:R-:W-:-:S13]  /*17b0*/  ISETP.GE.U32.AND P0, PT, R19, R24, PT ;  /* 0x000000181300720c */ /* 0x000fda0003f06070 */
[----:B------:R-:W-:Y:S05]  /*17c0*/  @P0 BRA `(.L_x_14) ;  /* 0x00000000006c0947 */ /* 0x000fea0003800000 */
[----:B------:R-:W1:Y:S01]  /*17d0*/  LDC.64 R18, c[0x0][0x380] ;  /* 0x0000e000ff127b82 */ /* 0x000e620000000a00 */
[----:B------:R-:W-:-:S04]  /*17e0*/  VIADD R21, R26, UR5 ;  /* 0x000000051a157c36 */ /* 0x000fc80008000000 */
[----:B-1----:R-:W-:-:S06]  /*17f0*/  IMAD.WIDE.U32 R18, R21, 0x4, R18 ;  /* 0x0000000415127825 */ /* 0x002fcc00078e0012 */
[----:B------:R1:W2:Y:S01]  /*1800*/  LDG.E R18, desc[UR8][R18.64] ;  /* 0x0000000812127981 */ /* 0x0002a2000c1e1900 */
[----:B0-----:R-:W0:Y:S01]  /*1810*/  I2F.U32.RP R25, UR11 ;  /* 0x0000000b00197d06 */ /* 0x001e220008209000 */
[----:B------:R-:W-:Y:S01]  /*1820*/  VIADD R16, R28, UR5 ;  /* 0x000000051c107c36 */ /* 0x000fe20008000000 */
[----:B------:R-:W3:Y:S01]  /*1830*/  S2UR UR7, SR_CgaCtaId ;  /* 0x00000000000779c3 */ /* 0x000ee20000008800 */
[----:B------:R-:W-:Y:S01]  /*1840*/  ISETP.NE.U32.AND P1, PT, RZ, UR11, PT ;  /* 0x0000000bff007c0c */ /* 0x000fe2000bf25070 */
[----:B------:R-:W-:-:S04]  /*1850*/  UMOV UR6, 0x400 ;  /* 0x0000040000067882 */ /* 0x000fc80000000000 */
[----:B0-----:R-:W0:Y:S01]  /*1860*/  MUFU.RCP R25, R25 ;  /* 0x0000001900197308 */ /* 0x001e220000001000 */
[----:B---3--:R-:W-:Y:S01]  /*1870*/  ULEA UR6, UR7, UR6, 0x18 ;  /* 0x0000000607067291 */ /* 0x008fe2000f8ec0ff */
[----:B0-----:R-:W-:-:S06]  /*1880*/  IADD3 R20, PT, PT, R25, 0xffffffe, RZ ;  /* 0x0ffffffe19147810 */ /* 0x001fcc0007ffe0ff */
[----:B------:R0:W3:Y:S02]  /*1890*/  F2I.FTZ.U32.TRUNC.NTZ R21, R20 ;  /* 0x0000001400157305 */ /* 0x0000e4000021f000 */
[----:B0-----:R-:W-:Y:S02]  /*18a0*/  IMAD.MOV.U32 R20, RZ, RZ, RZ ;  /* 0x000000ffff147224 */ /* 0x001fe400078e00ff */
[----:B---3--:R-:W-:-:S04]  /*18b0*/  IMAD.MOV R29, RZ, RZ, -R21 ;  /* 0x000000ffff1d7224 */ /* 0x008fc800078e0a15 */
[----:B------:R-:W-:-:S04]  /*18c0*/  IMAD R29, R29, UR11, RZ ;  /* 0x0000000b1d1d7c24 */ /* 0x000fc8000f8e02ff */
[----:B------:R-:W-:-:S06]  /*18d0*/  IMAD.HI.U32 R21, R21, R29, R20 ;  /* 0x0000001d15157227 */ /* 0x000fcc00078e0014 */
[----:B------:R-:W-:-:S04]  /*18e0*/  IMAD.HI.U32 R21, R21, R16, RZ ;  /* 0x0000001015157227 */ /* 0x000fc800078e00ff */
[----:B------:R-:W-:-:S04]  /*18f0*/  IMAD.MOV R21, RZ, RZ, -R21 ;  /* 0x000000ffff157224 */ /* 0x000fc800078e0a15 */
[----:B------:R-:W-:-:S05]  /*1900*/  IMAD R16, R21, UR11, R16 ;  /* 0x0000000b15107c24 */ /* 0x000fca000f8e0210 */
[----:B------:R-:W-:-:S13]  /*1910*/  ISETP.GE.U32.AND P0, PT, R16, UR11, PT ;  /* 0x0000000b10007c0c */ /* 0x000fda000bf06070 */
[----:B------:R-:W-:-:S05]  /*1920*/  @P0 VIADD R16, R16, -UR11 ;  /* 0x8000000b10100c36 */ /* 0x000fca0008000000 */
[----:B------:R-:W-:-:S13]  /*1930*/  ISETP.GE.U32.AND P0, PT, R16, UR11, PT ;  /* 0x0000000b10007c0c */ /* 0x000fda000bf06070 */
[----:B------:R-:W-:Y:S02]  /*1940*/  @P0 IADD3 R16, PT, PT, R16, -UR11, RZ ;  /* 0x8000000b10100c10 */ /* 0x000fe4000fffe0ff */
[----:B------:R-:W-:-:S04]  /*1950*/  @!P1 LOP3.LUT R16, RZ, UR11, RZ, 0x33, !PT ;  /* 0x0000000bff109c12 */ /* 0x000fc8000f8e33ff */
[----:B-1----:R-:W-:-:S05]  /*1960*/  LEA R19, R16, UR6, 0x2 ;  /* 0x0000000610137c11 */ /* 0x002fca000f8e10ff */
[----:B--2---:R1:W-:Y:S02]  /*1970*/  STS [R19], R18 ;  /* 0x0000001213007388 */ /* 0x0043e40000000800 */
.L_x_14:
[----:B0-----:R-:W-:Y:S05]  /*1980*/  BSYNC.RECONVERGENT B0 ;  /* 0x0000000000007941 */ /* 0x001fea0003800200 */
.L_x_13:
[----:B------:R-:W-:-:S06]  /*1990*/  UIADD3 UR5, UPT, UPT, UR10, UR5, URZ ;  /* 0x000000050a057290 */ /* 0x000fcc000fffe0ff */
[----:B------:R-:W-:-:S13]  /*19a0*/  ISETP.LE.AND P0, PT, R27, UR5, PT ;  /* 0x000000051b007c0c */ /* 0x000fda000bf03270 */
[----:B------:R-:W-:Y:S05]  /*19b0*/  @!P0 BRA `(.L_x_15) ;  /* 0xfffffffc00748947 */ /* 0x000fea000383ffff */
.L_x_12:
[----:B------:R-:W-:-:S04]  /*19c0*/  VIMNMX R25, PT, PT, R3, R23, PT ;  /* 0x0000001703197248 */ /* 0x000fc80003fe0100 */
[----:B------:R-:W-:-:S13]  /*19d0*/  ISETP.GE.AND P0, PT, R25, 0x1, PT ;  /* 0x000000011900780c */ /* 0x000fda0003f06270 */
[----:B------:R-:W-:Y:S05]  /*19e0*/  @!P0 BRA `(.L_x_16) ;  /* 0x0000000000948947 */ /* 0x000fea0003800000 */
[----:B------:R-:W-:Y:S01]  /*19f0*/  VIADDMNMX.U32 R16, R13, -R2, R23, PT ;  /* 0x800000020d107246 */ /* 0x000fe20003800017 */
[----:B------:R-:W0:Y:S01]  /*1a00*/  LDCU UR6, c[0x0][0x3a8] ;  /* 0x00007500ff0677ac */ /* 0x000e220008000800 */
[C---:B------:R-:W-:Y:S02]  /*1a10*/  IADD3 R26, PT, PT, -R23.reuse, R4, R2 ;  /* 0x00000004171a7210 */ /* 0x040fe40007ffe102 */
[----:B------:R-:W-:Y:S01]  /*1a20*/  IADD3 R23, PT, PT, -R23, R11, R8 ;  /* 0x0000000b17177210 */ /* 0x000fe20007ffe108 */
[----:B------:R-:W-:-:S06]  /*1a30*/  UMOV UR5, URZ ;  /* 0x000000ff00057c82 */ /* 0x000fcc0008000000 */
.L_x_19:
        /* <DEDUP_REMOVED lines=9> */
[----:B------:R-:W-:Y:S01]  /*1ad0*/  IMAD.MOV.U32 R20, RZ, RZ, RZ ;  /* 0x000000ffff147224 */ /* 0x000fe200078e00ff */
[----:B------:R-:W-:-:S06]  /*1ae0*/  ISETP.NE.U32.AND P1, PT, RZ, UR6, PT ;  /* 0x00000006ff007c0c */ /* 0x000fcc000bf25070 */
[----:B0-----:R-:W0:Y:S02]  /*1af0*/  MUFU.RCP R24, R24 ;  /* 0x0000001800187308 */ /* 0x001e240000001000 */
[----:B0-----:R-:W-:-:S06]  /*1b00*/  VIADD R21, R24, 0xffffffe ;  /* 0x0ffffffe18157836 */ /* 0x001fcc0000000000 */
[----:B------:R-:W0:Y:S02]  /*1b10*/  F2I.FTZ.U32.TRUNC.NTZ R21, R21 ;  /* 0x0000001500157305 */ /* 0x000e24000021f000 */
[----:B0-----:R-:W-:-:S04]  /*1b20*/  IMAD.MOV R27, RZ, RZ, -R21 ;  /* 0x000000ffff1b7224 */ /* 0x001fc800078e0a15 */
[----:B------:R-:W-:-:S04]  /*1b30*/  IMAD R27, R27, UR6, RZ ;  /* 0x000000061b1b7c24 */ /* 0x000fc8000f8e02ff */
[----:B------:R-:W-:Y:S01]  /*1b40*/  IMAD.HI.U32 R27, R21, R27, R20 ;  /* 0x0000001b151b7227 */ /* 0x000fe200078e0014 */
[----:B------:R-:W-:-:S05]  /*1b50*/  IADD3 R20, PT, PT, R23, UR5, RZ ;  /* 0x0000000517147c10 */ /* 0x000fca000fffe0ff */
[----:B-1----:R-:W-:-:S04]  /*1b60*/  IMAD.HI.U32 R19, R27, R20, RZ ;  /* 0x000000141b137227 */ /* 0x002fc800078e00ff */
[----:B------:R-:W-:-:S04]  /*1b70*/  IMAD.MOV R19, RZ, RZ, -R19 ;  /* 0x000000ffff137224 */ /* 0x000fc800078e0a13 */
[----:B------:R-:W-:-:S05]  /*1b80*/  IMAD R20, R19, UR6, R20 ;  /* 0x0000000613147c24 */ /* 0x000fca000f8e0214 */
[----:B------:R-:W-:-:S13]  /*1b90*/  ISETP.GE.U32.AND P0, PT, R20, UR6, PT ;  /* 0x0000000614007c0c */ /* 0x000fda000bf06070 */
[----:B------:R-:W-:-:S05]  /*1ba0*/  @P0 VIADD R20, R20, -UR6 ;  /* 0x8000000614140c36 */ /* 0x000fca0008000000 */
[----:B------:R-:W-:-:S13]  /*1bb0*/  ISETP.GE.U32.AND P0, PT, R20, UR6, PT ;  /* 0x0000000614007c0c */ /* 0x000fda000bf06070 */
[----:B------:R-:W-:Y:S01]  /*1bc0*/  @P0 VIADD R20, R20, -UR6 ;  /* 0x8000000614140c36 */ /* 0x000fe20008000000 */
[----:B------:R-:W-:-:S05]  /*1bd0*/  @!P1 LOP3.LUT R20, RZ, UR6, RZ, 0x33, !PT ;  /* 0x00000006ff149c12 */ /* 0x000fca000f8e33ff */
[----:B------:R-:W-:-:S05]  /*1be0*/  IMAD R19, R20, 0x4, R9 ;  /* 0x0000000414137824 */ /* 0x000fca00078e0209 */
[----:B--2---:R1:W-:Y:S02]  /*1bf0*/  STS [R19], R18 ;  /* 0x0000001213007388 */ /* 0x0043e40000000800 */
.L_x_18:
[----:B0-----:R-:W-:Y:S05]  /*1c00*/  BSYNC.RECONVERGENT B0 ;  /* 0x0000000000007941 */ /* 0x001fea0003800200 */
.L_x_17:
[----:B------:R-:W-:-:S06]  /*1c10*/  UIADD3 UR5, UPT, UPT, UR10, UR5, URZ ;  /* 0x000000050a057290 */ /* 0x000fcc000fffe0ff */
[----:B------:R-:W-:-:S13]  /*1c20*/  ISETP.LE.AND P0, PT, R25, UR5, PT ;  /* 0x0000000519007c0c */ /* 0x000fda000bf03270 */
[----:B------:R-:W-:Y:S05]  /*1c30*/  @!P0 BRA `(.L_x_19) ;  /* 0xfffffffc00808947 */ /* 0x000fea000383ffff */
.L_x_16:
[----:B------:R-:W0:Y:S01]  /*1c40*/  I2F.U32.RP R16, UR10 ;  /* 0x0000000a00107d06 */ /* 0x000e220008209000 */
[----:B------:R-:W-:Y:S01]  /*1c50*/  BAR.SYNC.DEFER_BLOCKING 0x0 ;  /* 0x0000000000007b1d */ /* 0x000fe20000010000 */
[----:B------:R-:W-:-:S05]  /*1c60*/  ISETP.NE.U32.AND P2, PT, RZ, UR10, PT ;  /* 0x0000000aff007c0c */ /* 0x000fca000bf45070 */
[----:B------:R-:W2:Y:S01]  /*1c70*/  LDCU UR5, c[0x0][0x3a8] ;  /* 0x00007500ff0577ac */ /* 0x000ea20008000800 */
[----:B------:R-:W-:Y:S01]  /*1c80*/  BSSY.RECONVERGENT B0, `(.L_x_20) ;  /* 0x0000093000007945 */ /* 0x000fe20003800200 */
[----:B0-----:R-:W1:Y:S01]  /*1c90*/  MUFU.RCP R16, R16 ;  /* 0x0000001000107308 */ /* 0x001e620000001000 */
[----:B--2---:R-:W-:Y:S01]  /*1ca0*/  VIADDMNMX R2, R13, -R2, UR5, PT ;  /* 0x000000050d027e46 */ /* 0x004fe2000b800902 */
[----:B-1----:R-:W-:-:S06]  /*1cb0*/  VIADD R18, R16, 0xffffffe ;  /* 0x0ffffffe10127836 */ /* 0x002fcc0000000000 */
[----:B------:R0:W1:Y:S02]  /*1cc0*/  F2I.FTZ.U32.TRUNC.NTZ R19, R18 ;  /* 0x0000001200137305 */ /* 0x000064000021f000 */
[----:B0-----:R-:W-:Y:S01]  /*1cd0*/  IMAD.MOV.U32 R18, RZ, RZ, RZ ;  /* 0x000000ffff127224 */ /* 0x001fe200078e00ff */
[----:B-1----:R-:W-:-:S05]  /*1ce0*/  IADD3 R21, PT, PT, RZ, -R19, RZ ;  /* 0x80000013ff157210 */ /* 0x002fca0007ffe0ff */
[----:B------:R-:W-:-:S04]  /*1cf0*/  IMAD R21, R21, UR10, RZ ;  /* 0x0000000a15157c24 */ /* 0x000fc8000f8e02ff */
[----:B------:R-:W-:-:S06]  /*1d00*/  IMAD.HI.U32 R20, R19, R21, R18 ;  /* 0x0000001513147227 */ /* 0x000fcc00078e0012 */
[----:B------:R-:W-:-:S04]  /*1d10*/  IMAD.HI.U32 R21, R20, R3, RZ ;  /* 0x0000000314157227 */ /* 0x000fc800078e00ff */
[----:B------:R-:W-:-:S04]  /*1d20*/  IMAD.MOV R20, RZ, RZ, -R21 ;  /* 0x000000ffff147224 */ /* 0x000fc800078e0a15 */
[----:B------:R-:W-:-:S05]  /*1d30*/  IMAD R19, R20, UR10, R3 ;  /* 0x0000000a14137c24 */ /* 0x000fca000f8e0203 */
[----:B------:R-:W-:-:S13]  /*1d40*/  ISETP.GE.U32.AND P0, PT, R19, UR10, PT ;  /* 0x0000000a13007c0c */ /* 0x000fda000bf06070 */
[----:B------:R-:W-:Y:S02]  /*1d50*/  @P0 VIADD R19, R19, -UR10 ;  /* 0x8000000a13130c36 */ /* 0x000fe40008000000 */
[----:B------:R-:W-:Y:S01]  /*1d60*/  @P0 VIADD R21, R21, 0x1 ;  /* 0x0000000115150836 */ /* 0x000fe20000000000 */
[----:B------:R-:W-:Y:S02]  /*1d70*/  ISETP.NE.AND P0, PT, R0, RZ, PT ;  /* 0x000000ff0000720c */ /* 0x000fe40003f05270 */
[----:B------:R-:W-:-:S13]  /*1d80*/  ISETP.GE.U32.AND P1, PT, R19, UR10, PT ;  /* 0x0000000a13007c0c */ /* 0x000fda000bf26070 */
[----:B------:R-:W-:Y:S01]  /*1d90*/  @P1 VIADD R21, R21, 0x1 ;  /* 0x0000000115151836 */ /* 0x000fe20000000000 */
[----:B------:R-:W-:-:S04]  /*1da0*/  @!P2 LOP3.LUT R21, RZ, UR10, RZ, 0x33, !PT ;  /* 0x0000000aff15ac12 */ /* 0x000fc8000f8e33ff */
[C---:B------:R-:W-:Y:S01]  /*1db0*/  IADD3 R16, PT, PT, -R21.reuse, RZ, RZ ;  /* 0x000000ff15107210 */ /* 0x040fe20007ffe1ff */
[----:B------:R-:W-:Y:S01]  /*1dc0*/  IMAD R23, R21, R0, RZ ;  /* 0x0000000015177224 */ /* 0x000fe200078e02ff */
[----:B------:R-:W-:-:S03]  /*1dd0*/  VIADDMNMX R0, R14, -R5, UR5, PT ;  /* 0x000000050e007e46 */ /* 0x000fc6000b800905 */
[----:B------:R-:W-:-:S05]  /*1de0*/  IMAD R16, R16, UR10, R3 ;  /* 0x0000000a10107c24 */ /* 0x000fca000f8e0203 */
[----:B------:R-:W-:Y:S01]  /*1df0*/  ISETP.NE.AND P1, PT, R16, RZ, PT ;  /* 0x000000ff1000720c */ /* 0x000fe20003f25270 */
[----:B------:R-:W-:-:S05]  /*1e00*/  IMAD.IADD R16, R23, 0x1, R16 ;  /* 0x0000000117107824 */ /* 0x000fca00078e0210 */
[----:B------:R-:W-:-:S07]  /*1e10*/  VIADDMNMX R21, R16, R21, R22, PT ;  /* 0x0000001510157246 */ /* 0x000fce0003800116 */
[----:B------:R-:W-:-:S04]  /*1e20*/  @P1 SEL R23, R16, RZ, P0 ;  /* 0x000000ff10171207 */ /* 0x000fc80000000000 */
[----:B------:R-:W-:-:S04]  /*1e30*/  VIMNMX R23, PT, PT, R22, R23, PT ;  /* 0x0000001716177248 */ /* 0x000fc80003fe0100 */
[C---:B------:R-:W-:Y:S01]  /*1e40*/  VIMNMX R20, PT, PT, R23.reuse, R0, PT ;  /* 0x0000000017147248 */ /* 0x040fe20003fe0100 */
[C---:B------:R-:W-:Y:S01]  /*1e50*/  IMAD.IADD R27, R23.reuse, 0x1, -R2 ;  /* 0x00000001171b7824 */ /* 0x040fe200078e0a02 */
[C---:B------:R-:W-:Y:S01]  /*1e60*/  ISETP.GE.AND P0, PT, R23.reuse, R2, PT ;  /* 0x000000021700720c */ /* 0x040fe20003f06270 */
[C---:B------:R-:W-:Y:S01]  /*1e70*/  IMAD.IADD R25, R23.reuse, 0x1, -R0 ;  /* 0x0000000117197824 */ /* 0x040fe200078e0a00 */
[C---:B------:R-:W-:Y:S01]  /*1e80*/  ISETP.GE.AND P1, PT, R23.reuse, R0, PT ;  /* 0x000000001700720c */ /* 0x040fe20003f26270 */
[----:B------:R-:W-:Y:S01]  /*1e90*/  IMAD.IADD R29, R23, 0x1, -R20 ;  /* 0x00000001171d7824 */ /* 0x000fe200078e0a14 */
[----:B------:R-:W-:Y:S02]  /*1ea0*/  SEL R27, R27, RZ, P0 ;  /* 0x000000ff1b1b7207 */ /* 0x000fe40000000000 */
[----:B------:R-:W-:-:S09]  /*1eb0*/  SEL R25, R25, RZ, P1 ;  /* 0x000000ff19197207 */ /* 0x000fd20000800000 */
.L_x_25:
[----:B------:R-:W-:Y:S01]  /*1ec0*/  BSSY.RECONVERGENT B1, `(.L_x_21) ;  /* 0x0000039000017945 */ /* 0x000fe20003800200 */
.L_x_23:
[C---:B------:R-:W-:Y:S01]  /*1ed0*/  ISETP.GE.AND P0, PT, R29.reuse, R2, PT ;  /* 0x000000021d00720c */ /* 0x040fe20003f06270 */
[----:B------:R-:W-:Y:S01]  /*1ee0*/  IMAD.MOV.U32 R26, RZ, RZ, R20 ;  /* 0x000000ffff1a7224 */ /* 0x000fe200078e0014 */
[----:B------:R-:W-:Y:S01]  /*1ef0*/  MOV R16, R29 ;  /* 0x0000001d00107202 */ /* 0x000fe20000000f00 */
[C---:B------:R-:W-:Y:S01]  /*1f00*/  IMAD.IADD R30, R20.reuse, 0x1, R7 ;  /* 0x00000001141e7824 */ /* 0x040fe200078e0207 */
[----:B------:R-:W-:Y:S01]  /*1f10*/  ISETP.LT.OR P0, PT, R20, 0x1, P0 ;  /* 0x000000011400780c */ /* 0x000fe20000701670 */
[----:B------:R-:W-:-:S12]  /*1f20*/  IMAD.IADD R22, R29, 0x1, R8 ;  /* 0x000000011d167824 */ /* 0x000fd800078e0208 */
[----:B------:R-:W-:Y:S05]  /*1f30*/  @P0 BRA `(.L_x_22) ;  /* 0x0000000000c40947 */ /* 0x000fea0003800000 */
[----:B------:R-:W0:Y:S01]  /*1f40*/  LDC R24, c[0x0][0x3a8] ;  /* 0x0000ea00ff187b82 */ /* 0x000e220000000800 */
[----:B------:R-:W-:Y:S01]  /*1f50*/  IMAD.MOV.U32 R18, RZ, RZ, RZ ;  /* 0x000000ffff127224 */ /* 0x000fe200078e00ff */
[----:B------:R-:W-:Y:S01]  /*1f60*/  IABS R35, R22 ;  /* 0x0000001600237213 */ /* 0x000fe20000000000 */
[----:B------:R-:W-:Y:S01]  /*1f70*/  UMOV UR5, 0x400 ;  /* 0x0000040000057882 */ /* 0x000fe20000000000 */
[----:B------:R-:W-:-:S04]  /*1f80*/  ISETP.GE.AND P3, PT, R22, RZ, PT ;  /* 0x000000ff1600720c */ /* 0x000fc80003f66270 */
[----:B------:R-:W1:Y:S01]  /*1f90*/  S2UR UR6, SR_CgaCtaId ;  /* 0x00000000000679c3 */ /* 0x000e620000008800 */
[----:B0-----:R-:W-:-:S04]  /*1fa0*/  IABS R28, R24 ;  /* 0x00000018001c7213 */ /* 0x001fc80000000000 */
[----:B------:R-:W0:Y:S01]  /*1fb0*/  I2F.RP R31, R28 ;  /* 0x0000001c001f7306 */ /* 0x000e220000209400 */
[----:B-1----:R-:W-:-:S07]  /*1fc0*/  ULEA UR5, UR6, UR5, 0x18 ;  /* 0x0000000506057291 */ /* 0x002fce000f8ec0ff */
[----:B0-----:R-:W0:Y:S02]  /*1fd0*/  MUFU.RCP R31, R31 ;  /* 0x0000001f001f7308 */ /* 0x001e240000001000 */
[----:B0-----:R-:W-:-:S06]  /*1fe0*/  VIADD R19, R31, 0xffffffe ;  /* 0x0ffffffe1f137836 */ /* 0x001fcc0000000000 */
[----:B------:R-:W0:Y:S02]  /*1ff0*/  F2I.FTZ.U32.TRUNC.NTZ R19, R19 ;  /* 0x0000001300137305 */ /* 0x000e24000021f000 */
[----:B0-----:R-:W-:-:S04]  /*2000*/  IMAD.MOV R33, RZ, RZ, -R19 ;  /* 0x000000ffff217224 */ /* 0x001fc800078e0a13 */
[----:B------:R-:W-:-:S04]  /*2010*/  IMAD R33, R33, R28, RZ ;  /* 0x0000001c21217224 */ /* 0x000fc800078e02ff */
[----:B------:R-:W-:Y:S01]  /*2020*/  IMAD.HI.U32 R32, R19, R33, R18 ;  /* 0x0000002113207227 */ /* 0x000fe200078e0012 */
[----:B------:R-:W-:-:S04]  /*2030*/  IADD3 R18, PT, PT, R30, -0x1, RZ ;  /* 0xffffffff1e127810 */ /* 0x000fc80007ffe0ff */
[----:B------:R-:W-:Y:S01]  /*2040*/  IABS R33, R18 ;  /* 0x0000001200217213 */ /* 0x000fe20000000000 */
[----:B------:R-:W-:-:S04]  /*2050*/  IMAD.HI.U32 R31, R32, R35, RZ ;  /* 0x00000023201f7227 */ /* 0x000fc800078e00ff */
[----:B------:R-:W-:-:S04]  /*2060*/  IMAD.HI.U32 R19, R32, R33, RZ ;  /* 0x0000002120137227 */ /* 0x000fc800078e00ff */
[----:B------:R-:W-:Y:S02]  /*2070*/  IMAD.MOV R19, RZ, RZ, -R19 ;  /* 0x000000ffff137224 */ /* 0x000fe400078e0a13 */
[----:B------:R-:W-:Y:S02]  /*2080*/  IMAD.MOV R31, RZ, RZ, -R31 ;  /* 0x000000ffff1f7224 */ /* 0x000fe400078e0a1f */
[C---:B------:R-:W-:Y:S02]  /*2090*/  IMAD R19, R28.reuse, R19, R33 ;  /* 0x000000131c137224 */ /* 0x040fe400078e0221 */
[----:B------:R-:W-:-:S03]  /*20a0*/  IMAD R31, R28, R31, R35 ;  /* 0x0000001f1c1f7224 */ /* 0x000fc600078e0223 */
[C---:B------:R-:W-:Y:S02]  /*20b0*/  ISETP.GT.U32.AND P0, PT, R28.reuse, R19, PT ;  /* 0x000000131c00720c */ /* 0x040fe40003f04070 */
[----:B------:R-:W-:-:S11]  /*20c0*/  ISETP.GT.U32.AND P1, PT, R28, R31, PT ;  /* 0x0000001f1c00720c */ /* 0x000fd60003f24070 */
[--C-:B------:R-:W-:Y:S02]  /*20d0*/  @!P0 IMAD.IADD R19, R19, 0x1, -R28.reuse ;  /* 0x0000000113138824 */ /* 0x100fe400078e0a1c */
[----:B------:R-:W-:Y:S01]  /*20e0*/  @!P1 IMAD.IADD R31, R31, 0x1, -R28 ;  /* 0x000000011f1f9824 */ /* 0x000fe200078e0a1c */
[----:B------:R-:W-:Y:S02]  /*20f0*/  ISETP.GE.AND P1, PT, R18, RZ, PT ;  /* 0x000000ff1200720c */ /* 0x000fe40003f26270 */
[C---:B------:R-:W-:Y:S02]  /*2100*/  ISETP.GT.U32.AND P0, PT, R28.reuse, R19, PT ;  /* 0x000000131c00720c */ /* 0x040fe40003f04070 */
[----:B------:R-:W-:Y:S02]  /*2110*/  ISETP.GT.U32.AND P2, PT, R28, R31, PT ;  /* 0x0000001f1c00720c */ /* 0x000fe40003f44070 */
[----:B------:R-:W-:-:S09]  /*2120*/  LOP3.LUT R18, RZ, R24, RZ, 0x33, !PT ;  /* 0x00000018ff127212 */ /* 0x000fd200078e33ff */
[----:B------:R-:W-:Y:S01]  /*2130*/  @!P0 IMAD.IADD R19, R19, 0x1, -R28 ;  /* 0x0000000113138824 */ /* 0x000fe200078e0a1c */
[----:B------:R-:W-:Y:S02]  /*2140*/  ISETP.NE.AND P0, PT, R24, RZ, PT ;  /* 0x000000ff1800720c */ /* 0x000fe40003f05270 */
[----:B------:R-:W-:Y:S01]  /*2150*/  @!P2 IADD3 R31, PT, PT, R31, -R28, RZ ;  /* 0x8000001c1f1fa210 */ /* 0x000fe20007ffe0ff */
[----:B------:R-:W-:-:S04]  /*2160*/  @!P1 IMAD.MOV R19, RZ, RZ, -R19 ;  /* 0x000000ffff139224 */ /* 0x000fc800078e0a13 */
[----:B------:R-:W-:Y:S01]  /*2170*/  @!P3 IMAD.MOV R31, RZ, RZ, -R31 ;  /* 0x000000ffff1fb224 */ /* 0x000fe200078e0a1f */
[----:B------:R-:W-:-:S04]  /*2180*/  SEL R19, R18, R19, !P0 ;  /* 0x0000001312137207 */ /* 0x000fc80004000000 */
[----:B------:R-:W-:Y:S02]  /*2190*/  SEL R18, R18, R31, !P0 ;  /* 0x0000001f12127207 */ /* 0x000fe40004000000 */
[----:B------:R-:W-:-:S03]  /*21a0*/  LEA R19, R19, UR5, 0x2 ;  /* 0x0000000513137c11 */ /* 0x000fc6000f8e10ff */
[----:B------:R-:W-:-:S03]  /*21b0*/  IMAD R18, R18, 0x4, R9 ;  /* 0x0000000412127824 */ /* 0x000fc600078e0209 */
[----:B------:R-:W-:Y:S04]  /*21c0*/  LDS R19, [R19] ;  /* 0x0000000013137984 */ /* 0x000fe80000000800 */
[----:B------:R-:W0:Y:S02]  /*21d0*/  LDS R18, [R18] ;  /* 0x0000000012127984 */ /* 0x000e240000000800 */
[----:B0-----:R-:W-:-:S13]  /*21e0*/  ISETP.GT.AND P0, PT, R19, R18, PT ;  /* 0x000000121300720c */ /* 0x001fda0003f04270 */
[----:B------:R-:W-:Y:S01]  /*21f0*/  @P0 IADD3 R24, PT, PT, R20, 0x1, -R27 ;  /* 0x0000000114180810 */ /* 0x000fe20007ffe81b */
[----:B------:R-:W-:-:S03]  /*2200*/  @P0 IMAD.MOV.U32 R25, RZ, RZ, R16 ;  /* 0x000000ffff190224 */ /* 0x000fc600078e0010 */
[----:B------:R-:W-:-:S04]  /*2210*/  @P0 SHF.R.S32.HI R24, RZ, 0x1, R24 ;  /* 0x00000001ff180819 */ /* 0x000fc80000011418 */
[C---:B------:R-:W-:Y:S01]  /*2220*/  @P0 IADD3 R20, PT, PT, -R24.reuse, R20, RZ ;  /* 0x0000001418140210 */ /* 0x040fe20007ffe1ff */
[----:B------:R-:W-:Y:S01]  /*2230*/  @P0 IMAD.IADD R29, R24, 0x1, R29 ;  /* 0x00000001181d0824 */ /* 0x000fe200078e021d */
[----:B------:R-:W-:Y:S06]  /*2240*/  @P0 BRA `(.L_x_23) ;  /* 0xfffffffc00200947 */ /* 0x000fec000383ffff */
.L_x_22:
[----:B------:R-:W-:Y:S05]  /*2250*/  BSYNC.RECONVERGENT B1 ;  /* 0x0000000000017941 */ /* 0x000fea0003800200 */
.L_x_21:
[----:B------:R-:W-:-:S04]  /*2260*/  ISETP.GE.AND P0, PT, R26, R0, PT ;  /* 0x000000001a00720c */ /* 0x000fc80003f06270 */
[----:B------:R-:W-:-:S13]  /*2270*/  ISETP.LT.OR P0, PT, R16, 0x1, P0 ;  /* 0x000000011000780c */ /* 0x000fda0000701670 */
[----:B------:R-:W-:Y:S05]  /*2280*/  @P0 BRA `(.L_x_24) ;  /* 0x0000000000c80947 */ /* 0x000fea0003800000 */
[----:B------:R-:W0:Y:S01]  /*2290*/  LDC R20, c[0x0][0x3a8] ;  /* 0x0000ea00ff147b82 */ /* 0x000e220000000800 */
[----:B------:R-:W-:Y:S01]  /*22a0*/  VIADD R22, R22, 0xffffffff ;  /* 0xffffffff16167836 */ /* 0x000fe20000000000 */
        /* <DEDUP_REMOVED lines=8> */
[----:B0-----:R-:W-:Y:S01]  /*2330*/  VIADD R18, R27, 0xffffffe ;  /* 0x0ffffffe1b127836 */ /* 0x001fe20000000000 */
[----:B------:R-:W-:-:S05]  /*2340*/  IABS R27, R22 ;  /* 0x00000016001b7213 */ /* 0x000fca0000000000 */
[----:B------:R0:W1:Y:S02]  /*2350*/  F2I.FTZ.U32.TRUNC.NTZ R19, R18 ;  /* 0x0000001200137305 */ /* 0x000064000021f000 */
[----:B0-----:R-:W-:Y:S02]  /*2360*/  IMAD.MOV.U32 R18, RZ, RZ, RZ ;  /* 0x000000ffff127224 */ /* 0x001fe400078e00ff */
[----:B-1----:R-:W-:-:S04]  /*2370*/  IMAD.MOV R29, RZ, RZ, -R19 ;  /* 0x000000ffff1d7224 */ /* 0x002fc800078e0a13 */
[----:B------:R-:W-:-:S04]  /*2380*/  IMAD R29, R29, R24, RZ ;  /* 0x000000181d1d7224 */ /* 0x000fc800078e02ff */
[----:B------:R-:W-:-:S04]  /*2390*/  IMAD.HI.U32 R28, R19, R29, R18 ;  /* 0x0000001d131c7227 */ /* 0x000fc800078e0012 */
[----:B------:R-:W-:Y:S02]  /*23a0*/  IMAD.MOV.U32 R29, RZ, RZ, R31 ;  /* 0x000000ffff1d7224 */ /* 0x000fe400078e001f */
[----:B------:R-:W-:-:S04]  /*23b0*/  IMAD.HI.U32 R18, R28, R27, RZ ;  /* 0x0000001b1c127227 */ /* 0x000fc800078e00ff */
[----:B------:R-:W-:Y:S01]  /*23c0*/  IMAD.HI.U32 R19, R28, R29, RZ ;  /* 0x0000001d1c137227 */ /* 0x000fe200078e00ff */
[----:B------:R-:W-:-:S03]  /*23d0*/  IADD3 R18, PT, PT, -R18, RZ, RZ ;  /* 0x000000ff12127210 */ /* 0x000fc60007ffe1ff */
        /* <DEDUP_REMOVED lines=9> */
[----:B------:R-:W-:-:S11]  /*2470*/  ISETP.GT.U32.AND P2, PT, R24, R27, PT ;  /* 0x0000001b1800720c */ /* 0x000fd60003f44070 */
[--C-:B------:R-:W-:Y:S01]  /*2480*/  @!P0 IMAD.IADD R19, R19, 0x1, -R24.reuse ;  /* 0x0000000113138824 */ /* 0x100fe200078e0a18 */
[----:B------:R-:W-:Y:S01]  /*2490*/  ISETP.NE.AND P0, PT, R20, RZ, PT ;  /* 0x000000ff1400720c */ /* 0x000fe20003f05270 */
[----:B------:R-:W-:Y:S01]  /*24a0*/  @!P2 IMAD.IADD R27, R27, 0x1, -R24 ;  /* 0x000000011b1ba824 */ /* 0x000fe200078e0a18 */
[----:B------:R-:W-:Y:S02]  /*24b0*/  LOP3.LUT R20, RZ, R20, RZ, 0x33, !PT ;  /* 0x00000014ff147212 */ /* 0x000fe400078e33ff */
[----:B------:R-:W-:Y:S01]  /*24c0*/  @!P1 IADD3 R19, PT, PT, -R19, RZ, RZ ;  /* 0x000000ff13139210 */ /* 0x000fe20007ffe1ff */
[----:B------:R-:W-:-:S03]  /*24d0*/  @!P3 IMAD.MOV R27, RZ, RZ, -R27 ;  /* 0x000000ffff1bb224 */ /* 0x000fc600078e0a1b */
[C---:B------:R-:W-:Y:S02]  /*24e0*/  SEL R18, R20.reuse, R19, !P0 ;  /* 0x0000001314127207 */ /* 0x040fe40004000000 */
[----:B------:R-:W-:-:S03]  /*24f0*/  SEL R27, R20, R27, !P0 ;  /* 0x0000001b141b7207 */ /* 0x000fc60004000000 */
[----:B------:R-:W-:Y:S01]  /*2500*/  IMAD R18, R18, 0x4, R9 ;  /* 0x0000000412127824 */ /* 0x000fe200078e0209 */
[----:B------:R-:W-:-:S05]  /*2510*/  LEA R19, R27, UR5, 0x2 ;  /* 0x000000051b137c11 */ /* 0x000fca000f8e10ff */
[----:B------:R-:W-:Y:S04]  /*2520*/  LDS R18, [R18] ;  /* 0x0000000012127984 */ /* 0x000fe80000000800 */
[----:B------:R-:W0:Y:S02]  /*2530*/  LDS R19, [R19] ;  /* 0x0000000013137984 */ /* 0x000e240000000800 */
[----:B0-----:R-:W-:-:S13]  /*2540*/  ISETP.GE.AND P0, PT, R18, R19, PT ;  /* 0x000000131200720c */ /* 0x001fda0003f06270 */
[----:B------:R-:W-:Y:S01]  /*2550*/  @P0 IADD3 R20, PT, PT, R16, 0x1, -R25 ;  /* 0x0000000110140810 */ /* 0x000fe20007ffe819 */
[----:B------:R-:W-:-:S03]  /*2560*/  @P0 IMAD.MOV.U32 R27, RZ, RZ, R26 ;  /* 0x000000ffff1b0224 */ /* 0x000fc600078e001a */
[----:B------:R-:W-:-:S05]  /*2570*/  @P0 SHF.R.S32.HI R31, RZ, 0x1, R20 ;  /* 0x00000001ff1f0819 */ /* 0x000fca0000011414 */
[----:B------:R-:W-:Y:S02]  /*2580*/  @P0 IMAD.IADD R29, R16, 0x1, -R31 ;  /* 0x00000001101d0824 */ /* 0x000fe400078e0a1f */
[----:B------:R-:W-:Y:S01]  /*2590*/  @P0 IMAD.IADD R20, R31, 0x1, R26 ;  /* 0x000000011f140824 */ /* 0x000fe200078e021a */
[----:B------:R-:W-:Y:S06]  /*25a0*/  @P0 BRA `(.L_x_25) ;  /* 0xfffffff800440947 */ /* 0x000fec000383ffff */
.L_x_24:
[----:B------:R-:W-:Y:S05]  /*25b0*/  BSYNC.RECONVERGENT B0 ;  /* 0x0000000000007941 */ /* 0x000fea0003800200 */
.L_x_20:
[C---:B------:R-:W-:Y:S01]  /*25c0*/  IMAD.IADD R16, R21.reuse, 0x1, -R0 ;  /* 0x0000000115107824 */ /* 0x040fe200078e0a00 */
[C---:B------:R-:W-:Y:S01]  /*25d0*/  VIMNMX R22, PT, PT, R21.reuse, R0, PT ;  /* 0x0000000015167248 */ /* 0x040fe20003fe0100 */
[----:B------:R-:W-:Y:S01]  /*25e0*/  BSSY.RECONVERGENT B0, `(.L_x_26) ;  /* 0x0000076000007945 */ /* 0x000fe20003800200 */
[C---:B------:R-:W-:Y:S02]  /*25f0*/  ISETP.GE.AND P0, PT, R21.reuse, R2, PT ;  /* 0x000000021500720c */ /* 0x040fe40003f06270 */
[C---:B------:R-:W-:Y:S01]  /*2600*/  ISETP.GE.AND P1, PT, R21.reuse, R0, PT ;  /* 0x000000001500720c */ /* 0x040fe20003f26270 */
[C---:B------:R-:W-:Y:S01]  /*2610*/  IMAD.IADD R29, R21.reuse, 0x1, -R22 ;  /* 0x00000001151d7824 */ /* 0x040fe200078e0a16 */
[----:B------:R-:W-:Y:S02]  /*2620*/  IADD3 R27, PT, PT, R21, -R2, RZ ;  /* 0x80000002151b7210 */ /* 0x000fe40007ffe0ff */
[----:B------:R-:W-:Y:S02]  /*2630*/  SEL R16, R16, RZ, P1 ;  /* 0x000000ff10107207 */ /* 0x000fe40000800000 */
[----:B------:R-:W-:-:S07]  /*2640*/  SEL R27, R27, RZ, P0 ;  /* 0x000000ff1b1b7207 */ /* 0x000fce0000000000 */
.L_x_31:
[----:B------:R-:W-:Y:S01]  /*2650*/  BSSY.RECONVERGENT B1, `(.L_x_27) ;  /* 0x0000038000017945 */ /* 0x000fe20003800200 */
.L_x_29:
[----:B------:R-:W-:Y:S01]  /*2660*/  ISETP.GE.AND P0, PT, R29, R2, PT ;  /* 0x000000021d00720c */ /* 0x000fe20003f06270 */
[----:B------:R-:W-:Y:S02]  /*2670*/  IMAD.MOV.U32 R20, RZ, RZ, R22 ;  /* 0x000000ffff147224 */ /* 0x000fe400078e0016 */
[----:B------:R-:W-:Y:S01]  /*2680*/  IMAD.MOV.U32 R25, RZ, RZ, R29 ;  /* 0x000000ffff197224 */ /* 0x000fe200078e001d */
[----:B------:R-:W-:-:S13]  /*2690*/  ISETP.LT.OR P0, PT, R22, 0x1, P0 ;  /* 0x000000011600780c */ /* 0x000fda0000701670 */
[----:B------:R-:W-:Y:S05]  /*26a0*/  @P0 BRA `(.L_x_28) ;  /* 0x0000000000c80947 */ /* 0x000fea0003800000 */
[----:B------:R-:W0:Y:S01]  /*26b0*/  LDC R24, c[0x0][0x3a8] ;  /* 0x0000ea00ff187b82 */ /* 0x000e220000000800 */
[----:B------:R-:W-:Y:S01]  /*26c0*/  IMAD.MOV.U32 R18, RZ, RZ, RZ ;  /* 0x000000ffff127224 */ /* 0x000fe200078e00ff */
[----:B------:R-:W-:-:S06]  /*26d0*/  UMOV UR5, 0x400 ;  /* 0x0000040000057882 */ /* 0x000fcc0000000000 */
[----:B------:R-:W1:Y:S01]  /*26e0*/  S2UR UR6, SR_CgaCtaId ;  /* 0x00000000000679c3 */ /* 0x000e620000008800 */
[----:B0-----:R-:W-:-:S04]  /*26f0*/  IABS R28, R24 ;  /* 0x00000018001c7213 */ /* 0x001fc80000000000 */
[----:B------:R-:W0:Y:S01]  /*2700*/  I2F.RP R30, R28 ;  /* 0x0000001c001e7306 */ /* 0x000e220000209400 */
[----:B-1----:R-:W-:-:S07]  /*2710*/  ULEA UR5, UR6, UR5, 0x18 ;  /* 0x0000000506057291 */ /* 0x002fce000f8ec0ff */
[----:B0-----:R-:W0:Y:S02]  /*2720*/  MUFU.RCP R30, R30 ;  /* 0x0000001e001e7308 */ /* 0x001e240000001000 */
[----:B0-----:R-:W-:-:S06]  /*2730*/  VIADD R31, R30, 0xffffffe ;  /* 0x0ffffffe1e1f7836 */ /* 0x001fcc0000000000 */
[----:B------:R-:W0:Y:S02]  /*2740*/  F2I.FTZ.U32.TRUNC.NTZ R19, R31 ;  /* 0x0000001f00137305 */ /* 0x000e24000021f000 */
[----:B0-----:R-:W-:-:S05]  /*2750*/  IADD3 R33, PT, PT, RZ, -R19, RZ ;  /* 0x80000013ff217210 */ /* 0x001fca0007ffe0ff */
[----:B------:R-:W-:-:S04]  /*2760*/  IMAD R33, R33, R28, RZ ;  /* 0x0000001c21217224 */ /* 0x000fc800078e02ff */
[----:B------:R-:W-:Y:S01]  /*2770*/  IMAD.HI.U32 R32, R19, R33, R18 ;  /* 0x0000002113207227 */ /* 0x000fe200078e0012 */
[----:B------:R-:W-:-:S03]  /*2780*/  IADD3 R18, PT, PT, R22, -0x1, R7 ;  /* 0xffffffff16127810 */ /* 0x000fc60007ffe007 */
[----:B------:R-:W-:Y:S01]  /*2790*/  IMAD.IADD R19, R29, 0x1, R8 ;  /* 0x000000011d137824 */ /* 0x000fe200078e0208 */
[----:B------:R-:W-:-:S04]  /*27a0*/  IABS R33, R18 ;  /* 0x0000001200217213 */ /* 0x000fc80000000000 */
[----:B------:R-:W-:Y:S01]  /*27b0*/  IABS R35, R19 ;  /* 0x0000001300237213 */ /* 0x000fe20000000000 */
[----:B------:R-:W-:Y:S01]  /*27c0*/  IMAD.HI.U32 R30, R32, R33, RZ ;  /* 0x00000021201e7227 */ /* 0x000fe200078e00ff */
[----:B------:R-:W-:-:S03]  /*27d0*/  ISETP.GE.AND P3, PT, R19, RZ, PT ;  /* 0x000000ff1300720c */ /* 0x000fc60003f66270 */
[----:B------:R-:W-:-:S04]  /*27e0*/  IMAD.HI.U32 R31, R32, R35, RZ ;  /* 0x00000023201f7227 */ /* 0x000fc800078e00ff */
[----:B------:R-:W-:Y:S02]  /*27f0*/  IMAD.MOV R30, RZ, RZ, -R30 ;  /* 0x000000ffff1e7224 */ /* 0x000fe400078e0a1e */
[----:B------:R-:W-:Y:S02]  /*2800*/  IMAD.MOV R32, RZ, RZ, -R31 ;  /* 0x000000ffff207224 */ /* 0x000fe400078e0a1f */
[C---:B------:R-:W-:Y:S02]  /*2810*/  IMAD R31, R28.reuse, R30, R33 ;  /* 0x0000001e1c1f7224 */ /* 0x040fe400078e0221 */
[----:B------:R-:W-:-:S03]  /*2820*/  IMAD R33, R28, R32, R35 ;  /* 0x000000201c217224 */ /* 0x000fc600078e0223 */
[C---:B------:R-:W-:Y:S02]  /*2830*/  ISETP.GT.U32.AND P0, PT, R28.reuse, R31, PT ;  /* 0x0000001f1c00720c */ /* 0x040fe40003f04070 */
[----:B------:R-:W-:-:S11]  /*2840*/  ISETP.GT.U32.AND P1, PT, R28, R33, PT ;  /* 0x000000211c00720c */ /* 0x000fd60003f24070 */
[----:B------:R-:W-:Y:S02]  /*2850*/  @!P0 IMAD.IADD R31, R31, 0x1, -R28 ;  /* 0x000000011f1f8824 */ /* 0x000fe400078e0a1c */
[----:B------:R-:W-:Y:S02]  /*2860*/  @!P1 IADD3 R33, PT, PT, R33, -R28, RZ ;  /* 0x8000001c21219210 */ /* 0x000fe40007ffe0ff */
[----:B------:R-:W-:Y:S02]  /*2870*/  ISETP.GE.AND P1, PT, R18, RZ, PT ;  /* 0x000000ff1200720c */ /* 0x000fe40003f26270 */
[C---:B------:R-:W-:Y:S02]  /*2880*/  ISETP.GT.U32.AND P0, PT, R28.reuse, R31, PT ;  /* 0x0000001f1c00720c */ /* 0x040fe40003f04070 */
[----:B------:R-:W-:Y:S02]  /*2890*/  ISETP.GT.U32.AND P2, PT, R28, R33, PT ;  /* 0x000000211c00720c */ /* 0x000fe40003f44070 */
[----:B------:R-:W-:-:S09]  /*28a0*/  LOP3.LUT R18, RZ, R24, RZ, 0x33, !PT ;  /* 0x00000018ff127212 */ /* 0x000fd200078e33ff */
[--C-:B------:R-:W-:Y:S01]  /*28b0*/  @!P0 IMAD.IADD R31, R31, 0x1, -R28.reuse ;  /* 0x000000011f1f8824 */ /* 0x100fe200078e0a1c */
[----:B------:R-:W-:Y:S01]  /*28c0*/  ISETP.NE.AND P0, PT, R24, RZ, PT ;  /* 0x000000ff1800720c */ /* 0x000fe20003f05270 */
[----:B------:R-:W-:Y:S02]  /*28d0*/  @!P2 IMAD.IADD R33, R33, 0x1, -R28 ;  /* 0x000000012121a824 */ /* 0x000fe400078e0a1c */
[----:B------:R-:W-:Y:S02]  /*28e0*/  @!P1 IMAD.MOV R31, RZ, RZ, -R31 ;  /* 0x000000ffff1f9224 */ /* 0x000fe400078e0a1f */
[----:B------:R-:W-:-:S03]  /*28f0*/  @!P3 IMAD.MOV R33, RZ, RZ, -R33 ;  /* 0x000000ffff21b224 */ /* 0x000fc600078e0a21 */
[C---:B------:R-:W-:Y:S02]  /*2900*/  SEL R31, R18.reuse, R31, !P0 ;  /* 0x0000001f121f7207 */ /* 0x040fe40004000000 */
[----:B------:R-:W-:Y:S02]  /*2910*/  SEL R18, R18, R33, !P0 ;  /* 0x0000002112127207 */ /* 0x000fe40004000000 */
[----:B------:R-:W-:-:S03]  /*2920*/  LEA R31, R31, UR5, 0x2 ;  /* 0x000000051f1f7c11 */ /* 0x000fc6000f8e10ff */
[----:B------:R-:W-:-:S03]  /*2930*/  IMAD R18, R18, 0x4, R9 ;  /* 0x0000000412127824 */ /* 0x000fc600078e0209 */
[----:B------:R-:W-:Y:S04]  /*2940*/  LDS R31, [R31] ;  /* 0x000000001f1f7984 */ /* 0x000fe80000000800 */
[----:B------:R-:W0:Y:S02]  /*2950*/  LDS R18, [R18] ;  /* 0x0000000012127984 */ /* 0x000e240000000800 */
[----:B0-----:R-:W-:-:S13]  /*2960*/  ISETP.GT.AND P0, PT, R31, R18, PT ;  /* 0x000000121f00720c */ /* 0x001fda0003f04270 */
[----:B------:R-:W-:Y:S02]  /*2970*/  @P0 IADD3 R19, PT, PT, R22, 0x1, -R27 ;  /* 0x0000000116130810 */ /* 0x000fe40007ffe81b */
[----:B------:R-:W-:Y:S02]  /*2980*/  @P0 MOV R16, R25 ;  /* 0x0000001900100202 */ /* 0x000fe40000000f00 */
[----:B------:R-:W-:-:S05]  /*2990*/  @P0 SHF.R.S32.HI R19, RZ, 0x1, R19 ;  /* 0x00000001ff130819 */ /* 0x000fca0000011413 */
[----:B------:R-:W-:Y:S02]  /*29a0*/  @P0 IMAD.IADD R29, R19, 0x1, R29 ;  /* 0x00000001131d0824 */ /* 0x000fe400078e021d */
[----:B------:R-:W-:Y:S01]  /*29b0*/  @P0 IMAD.IADD R22, R22, 0x1, -R19 ;  /* 0x0000000116160824 */ /* 0x000fe200078e0a13 */
[----:B------:R-:W-:Y:S06]  /*29c0*/  @P0 BRA `(.L_x_29) ;  /* 0xfffffffc00240947 */ /* 0x000fec000383ffff */
.L_x_28:
[----:B------:R-:W-:Y:S05]  /*29d0*/  BSYNC.RECONVERGENT B1 ;  /* 0x0000000000017941 */ /* 0x000fea0003800200 */
.L_x_27:
[----:B------:R-:W-:-:S04]  /*29e0*/  ISETP.GE.AND P0, PT, R20, R0, PT ;  /* 0x000000001400720c */ /* 0x000fc80003f06270 */
[----:B------:R-:W-:-:S13]  /*29f0*/  ISETP.LT.OR P0, PT, R25, 0x1, P0 ;  /* 0x000000011900780c */ /* 0x000fda0000701670 */
[----:B------:R-:W-:Y:S05]  /*2a00*/  @P0 BRA `(.L_x_30) ;  /* 0x0000000000cc0947 */ /* 0x000fea0003800000 */
[----:B------:R-:W0:Y:S01]  /*2a10*/  LDC R22, c[0x0][0x3a8] ;  /* 0x0000ea00ff167b82 */ /* 0x000e220000000800 */
[----:B------:R-:W-:Y:S01]  /*2a20*/  IMAD.IADD R28, R20, 0x1, R7 ;  /* 0x00000001141c7824 */ /* 0x000fe200078e0207 */
[----:B------:R-:W-:Y:S01]  /*2a30*/  IADD3 R27, PT, PT, R25, -0x1, R8 ;  /* 0xffffffff191b7810 */ /* 0x000fe20007ffe008 */
[----:B------:R-:W-:-:S03]  /*2a40*/  UMOV UR5, 0x400 ;  /* 0x0000040000057882 */ /* 0x000fc60000000000 */
[----:B------:R-:W-:Y:S02]  /*2a50*/  IABS R32, R28 ;  /* 0x0000001c00207213 */ /* 0x000fe40000000000 */
[----:B------:R-:W1:Y:S01]  /*2a60*/  S2UR UR6, SR_CgaCtaId ;  /* 0x00000000000679c3 */ /* 0x000e620000008800 */
[----:B------:R-:W-:Y:S02]  /*2a70*/  ISETP.GE.AND P3, PT, R28, RZ, PT ;  /* 0x000000ff1c00720c */ /* 0x000fe40003f66270 */
[----:B0-----:R-:W-:-:S04]  /*2a80*/  IABS R24, R22 ;  /* 0x0000001600187213 */ /* 0x001fc80000000000 */
[----:B------:R-:W0:Y:S01]  /*2a90*/  I2F.RP R29, R24 ;  /* 0x00000018001d7306 */ /* 0x000e220000209400 */
[----:B-1----:R-:W-:-:S07]  /*2aa0*/  ULEA UR5, UR6, UR5, 0x18 ;  /* 0x0000000506057291 */ /* 0x002fce000f8ec0ff */
        /* <DEDUP_REMOVED lines=22> */
[----:B------:R-:W-:Y:S02]  /*2c10*/  @!P0 IADD3 R19, PT, PT, R19, -R24, RZ ;  /* 0x8000001813138210 */ /* 0x000fe40007ffe0ff */
[----:B------:R-:W-:Y:S01]  /*2c20*/  @!P2 IMAD.IADD R29, R29, 0x1, -R24 ;  /* 0x000000011d1da824 */ /* 0x000fe200078e0a18 */
[----:B------:R-:W-:Y:S02]  /*2c30*/  ISETP.NE.AND P0, PT, R22, RZ, PT ;  /* 0x000000ff1600720c */ /* 0x000fe40003f05270 */
[----:B------:R-:W-:Y:S01]  /*2c40*/  @!P1 IMAD.MOV R19, RZ, RZ, -R19 ;  /* 0x000000ffff139224 */ /* 0x000fe200078e0a13 */
[----:B------:R-:W-:Y:S01]  /*2c50*/  LOP3.LUT R22, RZ, R22, RZ, 0x33, !PT ;  /* 0x00000016ff167212 */ /* 0x000fe200078e33ff */
        /* <DEDUP_REMOVED lines=10> */
[----:B------:R-:W-:-:S04]  /*2d00*/  @P0 SHF.R.S32.HI R22, RZ, 0x1, R22 ;  /* 0x00000001ff160819 */ /* 0x000fc80000011416 */
[C---:B------:R-:W-:Y:S01]  /*2d10*/  @P0 IADD3 R29, PT, PT, -R22.reuse, R25, RZ ;  /* 0x00000019161d0210 */ /* 0x040fe20007ffe1ff */
[----:B------:R-:W-:Y:S01]  /*2d20*/  @P0 IMAD.IADD R22, R22, 0x1, R20 ;  /* 0x0000000116160824 */ /* 0x000fe200078e0214 */
[----:B------:R-:W-:Y:S06]  /*2d30*/  @P0 BRA `(.L_x_31) ;  /* 0xfffffff800440947 */ /* 0x000fec000383ffff */
.L_x_30:
[----:B------:R-:W-:Y:S05]  /*2d40*/  BSYNC.RECONVERGENT B0 ;  /* 0x0000000000007941 */ /* 0x000fea0003800200 */
.L_x_26:
[--C-:B------:R-:W-:Y:S01]  /*2d50*/  IMAD.IADD R19, R23, 0x1, -R26.reuse ;  /* 0x0000000117137824 */ /* 0x100fe200078e0a1a */
[----:B------:R-:W-:Y:S01]  /*2d60*/  BSSY.RECONVERGENT B0, `(.L_x_32) ;  /* 0x0000051000007945 */ /* 0x000fe20003800200 */
[----:B------:R-:W-:Y:S02]  /*2d70*/  IMAD.IADD R27, R20, 0x1, -R26 ;  /* 0x00000001141b7824 */ /* 0x000fe400078e0a1a */
[----:B------:R-:W-:Y:S01]  /*2d80*/  IMAD.MOV.U32 R28, RZ, RZ, RZ ;  /* 0x000000ffff1c7224 */ /* 0x000fe200078e00ff */
[----:B------:R-:W-:Y:S01]  /*2d90*/  IADD3 R22, PT, PT, R21, -R19, -R20 ;  /* 0x8000001315167210 */ /* 0x000fe20007ffe814 */
[----:B------:R-:W-:Y:S01]  /*2da0*/  IMAD.MOV.U32 R25, RZ, RZ, RZ ;  /* 0x000000ffff197224 */ /* 0x000fe200078e00ff */
[----:B------:R-:W-:Y:S01]  /*2db0*/  IADD3 R21, PT, PT, R23, R6, R17 ;  /* 0x0000000617157210 */ /* 0x000fe20007ffe011 */
[----:B------:R-:W-:Y:S01]  /*2dc0*/  IMAD.IADD R24, R19, 0x1, R8 ;  /* 0x0000000113187824 */ /* 0x000fe200078e0208 */
[----:B------:R-:W-:-:S04]  /*2dd0*/  VIMNMX R16, PT, PT, R27, R22, PT ;  /* 0x000000161b107248 */ /* 0x000fc80003fe0100 */
[----:B------:R-:W-:Y:S02]  /*2de0*/  ISETP.GE.AND P0, PT, R16, 0x1, PT ;  /* 0x000000011000780c */ /* 0x000fe40003f06270 */
[----:B------:R-:W-:-:S11]  /*2df0*/  MOV R16, RZ ;  /* 0x000000ff00107202 */ /* 0x000fd60000000f00 */
[----:B------:R-:W-:Y:S05]  /*2e00*/  @!P0 BRA `(.L_x_33) ;  /* 0x0000000400188947 */ /* 0x000fea0003800000 */
[----:B------:R-:W0:Y:S01]  /*2e10*/  LDC R16, c[0x0][0x3a8] ;  /* 0x0000ea00ff107b82 */ /* 0x000e220000000800 */
[----:B------:R-:W-:Y:S02]  /*2e20*/  IMAD.MOV.U32 R25, RZ, RZ, RZ ;  /* 0x000000ffff197224 */ /* 0x000fe400078e00ff */
[----:B------:R-:W-:Y:S01]  /*2e30*/  IMAD.MOV.U32 R28, RZ, RZ, RZ ;  /* 0x000000ffff1c7224 */ /* 0x000fe200078e00ff */
[----:B0-----:R-:W-:-:S04]  /*2e40*/  IABS R29, R16 ;  /* 0x00000010001d7213 */ /* 0x001fc80000000000 */
[----:B------:R-:W0:Y:S08]  /*2e50*/  I2F.RP R31, R29 ;  /* 0x0000001d001f7306 */ /* 0x000e300000209400 */
[----:B0-----:R-:W0:Y:S02]  /*2e60*/  MUFU.RCP R31, R31 ;  /* 0x0000001f001f7308 */ /* 0x001e240000001000 */
[----:B0-----:R-:W-:-:S02]  /*2e70*/  VIADD R18, R31, 0xffffffe ;  /* 0x0ffffffe1f127836 */ /* 0x001fc40000000000 */
[----:B------:R-:W-:-:S04]  /*2e80*/  IMAD.IADD R31, R26, 0x1, R7 ;  /* 0x000000011a1f7824 */ /* 0x000fc800078e0207 */
[----:B------:R0:W1:Y:S02]  /*2e90*/  F2I.FTZ.U32.TRUNC.NTZ R19, R18 ;  /* 0x0000001200137305 */ /* 0x000064000021f000 */
[----:B0-----:R-:W-:Y:S02]  /*2ea0*/  HFMA2 R18, -RZ, RZ, 0, 0 ;  /* 0x00000000ff127431 */ /* 0x001fe400000001ff */
[----:B-1----:R-:W-:-:S04]  /*2eb0*/  IMAD.MOV R16, RZ, RZ, -R19 ;  /* 0x000000ffff107224 */ /* 0x002fc800078e0a13 */
[----:B------:R-:W-:Y:S02]  /*2ec0*/  IMAD R33, R16, R29, RZ ;  /* 0x0000001d10217224 */ /* 0x000fe400078e02ff */
[----:B------:R-:W-:Y:S02]  /*2ed0*/  IMAD.MOV.U32 R16, RZ, RZ, RZ ;  /* 0x000000ffff107224 */ /* 0x000fe400078e00ff */
[----:B------:R-:W-:-:S07]  /*2ee0*/  IMAD.HI.U32 R30, R19, R33, R18 ;  /* 0x00000021131e7227 */ /* 0x000fce00078e0012 */
.L_x_34:
[----:B------:R-:W0:Y:S01]  /*2ef0*/  LDC R32, c[0x0][0x3a8] ;  /* 0x0000ea00ff207b82 */ /* 0x000e220000000800 */
[----:B------:R-:W-:Y:S01]  /*2f00*/  IMAD.IADD R18, R28, 0x1, R31 ;  /* 0x000000011c127824 */ /* 0x000fe200078e021f */
[----:B------:R-:W-:-:S04]  /*2f10*/  UMOV UR5, 0x400 ;  /* 0x0000040000057882 */ /* 0x000fc80000000000 */
[----:B------:R-:W-:Y:S02]  /*2f20*/  IABS R34, R18 ;  /* 0x0000001200227213 */ /* 0x000fe40000000000 */
[----:B------:R-:W-:Y:S01]  /*2f30*/  ISETP.GE.AND P1, PT, R18, RZ, PT ;  /* 0x000000ff1200720c */ /* 0x000fe20003f26270 */
[----:B------:R-:W-:Y:S01]  /*2f40*/  IMAD.MOV.U32 R18, RZ, RZ, RZ ;  /* 0x000000ffff127224 */ /* 0x000fe200078e00ff */
[----:B------:R-:W1:Y:S01]  /*2f50*/  S2UR UR6, SR_CgaCtaId ;  /* 0x00000000000679c3 */ /* 0x000e620000008800 */
[----:B------:R-:W-:-:S04]  /*2f60*/  IMAD.HI.U32 R30, R30, R34, RZ ;  /* 0x000000221e1e7227 */ /* 0x000fc800078e00ff */
[----:B------:R-:W-:Y:S01]  /*2f70*/  IMAD.MOV R30, RZ, RZ, -R30 ;  /* 0x000000ffff1e7224 */ /* 0x000fe200078e0a1e */
[----:B0-----:R-:W-:-:S04]  /*2f80*/  IABS R33, R32 ;  /* 0x0000002000217213 */ /* 0x001fc80000000000 */
[----:B------:R-:W0:Y:S01]  /*2f90*/  I2F.RP R35, R33 ;  /* 0x0000002100237306 */ /* 0x000e220000209400 */
[----:B------:R-:W-:-:S05]  /*2fa0*/  IMAD R34, R33, R30, R34 ;  /* 0x0000001e21227224 */ /* 0x000fca00078e0222 */
[----:B------:R-:W-:Y:S01]  /*2fb0*/  ISETP.GT.U32.AND P0, PT, R29, R34, PT ;  /* 0x000000221d00720c */ /* 0x000fe20003f04070 */
[----:B-1----:R-:W-:Y:S01]  /*2fc0*/  ULEA UR5, UR6, UR5, 0x18 ;  /* 0x0000000506057291 */ /* 0x002fe2000f8ec0ff */
[----:B0-----:R-:W0:Y:S11]  /*2fd0*/  MUFU.RCP R35, R35 ;  /* 0x0000002300237308 */ /* 0x001e360000001000 */
[----:B------:R-:W-:-:S05]  /*2fe0*/  @!P0 IMAD.IADD R34, R34, 0x1, -R33 ;  /* 0x0000000122228824 */ /* 0x000fca00078e0a21 */
[----:B------:R-:W-:Y:S01]  /*2ff0*/  ISETP.GT.U32.AND P0, PT, R29, R34, PT ;  /* 0x000000221d00720c */ /* 0x000fe20003f04070 */
[----:B0-----:R-:W-:-:S12]  /*3000*/  VIADD R19, R35, 0xffffffe ;  /* 0x0ffffffe23137836 */ /* 0x001fd80000000000 */
[----:B------:R-:W-:Y:S01]  /*3010*/  @!P0 IMAD.IADD R34, R34, 0x1, -R33 ;  /* 0x0000000122228824 */ /* 0x000fe200078e0a21 */
[----:B------:R-:W0:Y:S01]  /*3020*/  F2I.FTZ.U32.TRUNC.NTZ R19, R19 ;  /* 0x0000001300137305 */ /* 0x000e22000021f000 */
[----:B------:R-:W-:Y:S02]  /*3030*/  ISETP.NE.AND P0, PT, R32, RZ, PT ;  /* 0x000000ff2000720c */ /* 0x000fe40003f05270 */
[----:B------:R-:W-:Y:S01]  /*3040*/  @!P1 IMAD.MOV R34, RZ, RZ, -R34 ;  /* 0x000000ffff229224 */ /* 0x000fe200078e0a22 */
[----:B0-----:R-:W-:-:S05]  /*3050*/  IADD3 R30, PT, PT, RZ, -R19, RZ ;  /* 0x80000013ff1e7210 */ /* 0x001fca0007ffe0ff */
[----:B------:R-:W-:-:S04]  /*3060*/  IMAD R29, R30, R33, RZ ;  /* 0x000000211e1d7224 */ /* 0x000fc800078e02ff */
[----:B------:R-:W-:-:S04]  /*3070*/  IMAD.HI.U32 R30, R19, R29, R18 ;  /* 0x0000001d131e7227 */ /* 0x000fc800078e0012 */
[----:B------:R-:W-:Y:S02]  /*3080*/  IMAD.IADD R18, R24, 0x1, R25 ;  /* 0x0000000118127824 */ /* 0x000fe400078e0219 */
[----:B------:R-:W-:-:S03]  /*3090*/  IMAD.MOV.U32 R29, RZ, RZ, R33 ;  /* 0x000000ffff1d7224 */ /* 0x000fc600078e0021 */
[----:B------:R-:W-:Y:S02]  /*30a0*/  IABS R36, R18 ;  /* 0x0000001200247213 */ /* 0x000fe40000000000 */
[----:B------:R-:W-:-:S03]  /*30b0*/  ISETP.GE.AND P3, PT, R18, RZ, PT ;  /* 0x000000ff1200720c */ /* 0x000fc60003f66270 */
[----:B------:R-:W-:-:S04]  /*30c0*/  IMAD.HI.U32 R19, R30, R36, RZ ;  /* 0x000000241e137227 */ /* 0x000fc800078e00ff */
[----:B------:R-:W-:-:S04]  /*30d0*/  IMAD.MOV R19, RZ, RZ, -R19 ;  /* 0x000000ffff137224 */ /* 0x000fc800078e0a13 */
[----:B------:R-:W-:Y:S01]  /*30e0*/  IMAD R36, R33, R19, R36 ;  /* 0x0000001321247224 */ /* 0x000fe200078e0224 */
[----:B------:R-:W-:-:S04]  /*30f0*/  LOP3.LUT R19, RZ, R32, RZ, 0x33, !PT ;  /* 0x00000020ff137212 */ /* 0x000fc800078e33ff */
[----:B------:R-:W-:-:S13]  /*3100*/  ISETP.GT.U32.AND P2, PT, R29, R36, PT ;  /* 0x000000241d00720c */ /* 0x000fda0003f44070 */
[----:B------:R-:W-:-:S04]  /*3110*/  @!P2 IADD3 R36, PT, PT, R36, -R33, RZ ;  /* 0x800000212424a210 */ /* 0x000fc80007ffe0ff */
[----:B------:R-:W-:-:S13]  /*3120*/  ISETP.GT.U32.AND P2, PT, R29, R36, PT ;  /* 0x000000241d00720c */ /* 0x000fda0003f44070 */
[----:B------:R-:W-:Y:S01]  /*3130*/  @!P2 IMAD.IADD R36, R36, 0x1, -R33 ;  /* 0x000000012424a824 */ /* 0x000fe200078e0a21 */
[----:B------:R-:W-:-:S03]  /*3140*/  SEL R33, R19, R34, !P0 ;  /* 0x0000002213217207 */ /* 0x000fc60004000000 */
[----:B------:R-:W-:Y:S01]  /*3150*/  @!P3 IMAD.MOV R36, RZ, RZ, -R36 ;  /* 0x000000ffff24b224 */ /* 0x000fe200078e0a24 */
[----:B------:R-:W-:-:S04]  /*3160*/  LEA R33, R33, UR5, 0x2 ;  /* 0x0000000521217c11 */ /* 0x000fc8000f8e10ff */
[----:B------:R-:W-:Y:S02]  /*3170*/  SEL R36, R19, R36, !P0 ;  /* 0x0000002413247207 */ /* 0x000fe40004000000 */
[----:B------:R-:W-:Y:S01]  /*3180*/  LDS R33, [R33] ;  /* 0x0000000021217984 */ /* 0x000fe20000000800 */
[----:B------:R-:W0:Y:S02]  /*3190*/  LDC.64 R18, c[0x0][0x3a0] ;  /* 0x0000e800ff127b82 */ /* 0x000e240000000a00 */
[----:B------:R-:W-:-:S06]  /*31a0*/  IMAD R36, R36, 0x4, R9 ;  /* 0x0000000424247824 */ /* 0x000fcc00078e0209 */
[----:B------:R-:W1:Y:S01]  /*31b0*/  LDS R36, [R36] ;  /* 0x0000000024247984 */ /* 0x000e620000000800 */
[----:B0-----:R-:W-:-:S04]  /*31c0*/  IMAD.WIDE R18, R21, 0x4, R18 ;  /* 0x0000000415127825 */ /* 0x001fc800078e0212 */
[----:B------:R-:W-:-:S04]  /*31d0*/  IMAD.WIDE.U32 R18, R16, 0x4, R18 ;  /* 0x0000000410127825 */ /* 0x000fc800078e0012 */
[----:B------:R-:W-:Y:S01]  /*31e0*/  VIADD R16, R16, 0x1 ;  /* 0x0000000110107836 */ /* 0x000fe20000000000 */
[----:B-1----:R-:W-:-:S13]  /*31f0*/  ISETP.GT.AND P0, PT, R33, R36, PT ;  /* 0x000000242100720c */ /* 0x002fda0003f04270 */
[----:B------:R-:W-:Y:S01]  /*3200*/  @!P0 VIADD R28, R28, 0x1 ;  /* 0x000000011c1c8836 */ /* 0x000fe20000000000 */
[----:B------:R-:W-:Y:S01]  /*3210*/  @P0 IADD3 R25, PT, PT, R25, 0x1, RZ ;  /* 0x0000000119190810 */ /* 0x000fe20007ffe0ff */
[----:B------:R0:W-:Y:S03]  /*3220*/  @!P0 STG.E desc[UR8][R18.64], R33 ;  /* 0x0000002112008986 */ /* 0x0001e6000c101908 */
[----:B------:R-:W-:Y:S01]  /*3230*/  ISETP.LT.AND P1, PT, R28, R27, PT ;  /* 0x0000001b1c00720c */ /* 0x000fe20003f21270 */
[----:B------:R0:W-:Y:S01]  /*3240*/  @P0 STG.E desc[UR8][R18.64], R36 ;  /* 0x0000002412000986 */ /* 0x0001e2000c101908 */
[----:B------:R-:W-:-:S13]  /*3250*/  ISETP.GE.AND P0, PT, R25, R22, PT ;  /* 0x000000161900720c */ /* 0x000fda0003f06270 */
[----:B0-----:R-:W-:Y:S05]  /*3260*/  @!P0 BRA P1, `(.L_x_34) ;  /* 0xfffffffc00208947 */ /* 0x001fea000083ffff */
.L_x_33:
[----:B------:R-:W-:Y:S05]  /*3270*/  BSYNC.RECONVERGENT B0 ;  /* 0x0000000000007941 */ /* 0x000fea0003800200 */
.L_x_32:
[----:B------:R-:W-:Y:S01]  /*3280*/  ISETP.NE.AND P0, PT, R28, R27, PT ;  /* 0x0000001b1c00720c */ /* 0x000fe20003f05270 */
[----:B------:R-:W-:-:S12]  /*3290*/  BSSY.RECONVERGENT B0, `(.L_x_35) ;  /* 0x00000ea000007945 */ /* 0x000fd80003800200 */
[----:B------:R-:W-:Y:S05]  /*32a0*/  @!P0 BRA `(.L_x_36) ;  /* 0x0000000c00048947 */ /* 0x000fea0003800000 */
[----:B------:R-:W-:Y:S01]  /*32b0*/  ISETP.GE.AND P0, PT, R28, R27, PT ;  /* 0x0000001b1c00720c */ /* 0x000fe20003f06270 */
[----:B------:R-:W-:-:S12]  /*32c0*/  BSSY.RECONVERGENT B1, `(.L_x_37) ;  /* 0x00000be000017945 */ /* 0x000fd80003800200 */
[----:B------:R-:W-:Y:S05]  /*32d0*/  @P0 BRA `(.L_x_38) ;  /* 0x0000000800f00947 */ /* 0x000fea0003800000 */
[----:B------:R-:W-:Y:S01]  /*32e0*/  IMAD.IADD R29, R28, 0x1, R26 ;  /* 0x000000011c1d7824 */ /* 0x000fe200078e021a */
[----:B------:R-:W-:Y:S01]  /*32f0*/  BSSY.RECONVERGENT B2, `(.L_x_39) ;  /* 0x0000050000027945 */ /* 0x000fe20003800200 */
[----:B------:R-:W-:Y:S01]  /*3300*/  MOV R33, R16 ;  /* 0x0000001000217202 */ /* 0x000fe20000000f00 */
[----:B------:R-:W-:Y:S02]  /*3310*/  IMAD.MOV.U32 R24, RZ, RZ, R28 ;  /* 0x000000ffff187224 */ /* 0x000fe400078e001c */
[----:B------:R-:W-:-:S05]  /*3320*/  IMAD.IADD R25, R20, 0x1, -R29 ;  /* 0x0000000114197824 */ /* 0x000fca00078e0a1d */
[----:B------:R-:W-:-:S13]  /*3330*/  LOP3.LUT P0, R25, R25, 0x3, RZ, 0xc0, !PT ;  /* 0x0000000319197812 */ /* 0x000fda000780c0ff */
[----:B------:R-:W-:Y:S05]  /*3340*/  @!P0 BRA `(.L_x_40) ;  /* 0x0000000400288947 */ /* 0x000fea0003800000 */
[----:B------:R-:W0:Y:S01]  /*3350*/  LDC R32, c[0x0][0x3a8] ;  /* 0x0000ea00ff207b82 */ /* 0x000e220000000800 */
[----:B------:R-:W-:-:S05]  /*3360*/  IMAD.IADD R22, R29, 0x1, R7 ;  /* 0x000000011d167824 */ /* 0x000fca00078e0207 */
[----:B------:R-:W-:Y:S02]  /*3370*/  IABS R34, R22 ;  /* 0x0000001600227213 */ /* 0x000fe40000000000 */
[----:B------:R-:W-:Y:S02]  /*3380*/  ISETP.GE.AND P1, PT, R22, RZ, PT ;  /* 0x000000ff1600720c */ /* 0x000fe40003f26270 */
[----:B0-----:R-:W-:-:S04]  /*3390*/  IABS R23, R32 ;  /* 0x0000002000177213 */ /* 0x001fc80000000000 */
[----:B------:R-:W0:Y:S08]  /*33a0*/  I2F.RP R24, R23 ;  /* 0x0000001700187306 */ /* 0x000e300000209400 */
[----:B0-----:R-:W0:Y:S02]  /*33b0*/  MUFU.RCP R24, R24 ;  /* 0x0000001800187308 */ /* 0x001e240000001000 */
[----:B0-----:R-:W-:-:S02]  /*33c0*/  VIADD R31, R24, 0xffffffe ;  /* 0x0ffffffe181f7836 */ /* 0x001fc40000000000 */
[----:B------:R-:W0:Y:S04]  /*33d0*/  S2R R24, SR_CgaCtaId ;  /* 0x0000000000187919 */ /* 0x000e280000008800 */
[----:B------:R1:W2:Y:S02]  /*33e0*/  F2I.FTZ.U32.TRUNC.NTZ R19, R31 ;  /* 0x0000001f00137305 */ /* 0x0002a4000021f000 */
[----:B-1----:R-:W-:Y:S01]  /*33f0*/  MOV R31, 0x400 ;  /* 0x00000400001f7802 */ /* 0x002fe20000000f00 */
[----:B--2---:R-:W-:-:S04]  /*3400*/  IMAD.MOV R18, RZ, RZ, -R19 ;  /* 0x000000ffff127224 */ /* 0x004fc800078e0a13 */
[----:B------:R-:W-:Y:S02]  /*3410*/  IMAD R33, R18, R23, RZ ;  /* 0x0000001712217224 */ /* 0x000fe400078e02ff */
[----:B------:R-:W-:-:S05]  /*3420*/  HFMA2 R18, -RZ, RZ, 0, 0 ;  /* 0x00000000ff127431 */ /* 0x000fca00000001ff */
[----:B------:R-:W-:Y:S01]  /*3430*/  IMAD.HI.U32 R30, R19, R33, R18 ;  /* 0x00000021131e7227 */ /* 0x000fe200078e0012 */
[----:B0-----:R-:W-:-:S03]  /*3440*/  LEA R31, R24, R31, 0x18 ;  /* 0x0000001f181f7211 */ /* 0x001fc600078ec0ff */
[----:B------:R-:W-:Y:S02]  /*3450*/  IMAD.MOV.U32 R19, RZ, RZ, R34 ;  /* 0x000000ffff137224 */ /* 0x000fe400078e0022 */
[----:B------:R-:W-:Y:S02]  /*3460*/  VIADD R33, R16, 0x1 ;  /* 0x0000000110217836 */ /* 0x000fe40000000000 */
[----:B------:R-:W-:-:S04]  /*3470*/  IMAD.HI.U32 R18, R30, R19, RZ ;  /* 0x000000131e127227 */ /* 0x000fc800078e00ff */
[----:B------:R-:W-:Y:S02]  /*3480*/  IMAD.MOV R18, RZ, RZ, -R18 ;  /* 0x000000ffff127224 */ /* 0x000fe400078e0a12 */
[----:B------:R-:W-:Y:S02]  /*3490*/  VIADD R24, R28, 0x1 ;  /* 0x000000011c187836 */ /* 0x000fe40000000000 */
[----:B------:R-:W-:-:S05]  /*34a0*/  IMAD R18, R23, R18, R19 ;  /* 0x0000001217127224 */ /* 0x000fca00078e0213 */
[----:B------:R-:W-:-:S13]  /*34b0*/  ISETP.GT.U32.AND P0, PT, R23, R18, PT ;  /* 0x000000121700720c */ /* 0x000fda0003f04070 */
[----:B------:R-:W-:-:S05]  /*34c0*/  @!P0 IMAD.IADD R18, R18, 0x1, -R23 ;  /* 0x0000000112128824 */ /* 0x000fca00078e0a17 */
[----:B------:R-:W-:-:S13]  /*34d0*/  ISETP.GT.U32.AND P0, PT, R23, R18, PT ;  /* 0x000000121700720c */ /* 0x000fda0003f04070 */
[----:B------:R-:W-:Y:S01]  /*34e0*/  @!P0 IMAD.IADD R18, R18, 0x1, -R23 ;  /* 0x0000000112128824 */ /* 0x000fe200078e0a17 */
[----:B------:R-:W-:Y:S02]  /*34f0*/  ISETP.NE.AND P0, PT, R32, RZ, PT ;  /* 0x000000ff2000720c */ /* 0x000fe40003f05270 */
[----:B------:R-:W-:Y:S02]  /*3500*/  LOP3.LUT R32, RZ, R32, RZ, 0x33, !PT ;  /* 0x00000020ff207212 */ /* 0x000fe400078e33ff */
[----:B------:R-:W-:Y:S02]  /*3510*/  @!P1 IADD3 R18, PT, PT, -R18, RZ, RZ ;  /* 0x000000ff12129210 */ /* 0x000fe40007ffe1ff */
[----:B------:R-:W-:Y:S02]  /*3520*/  ISETP.NE.AND P1, PT, R25, 0x1, PT ;  /* 0x000000011900780c */ /* 0x000fe40003f25270 */
[----:B------:R-:W-:-:S05]  /*3530*/  SEL R18, R32, R18, !P0 ;  /* 0x0000001220127207 */ /* 0x000fca0004000000 */
[----:B------:R-:W-:Y:S02]  /*3540*/  IMAD R34, R18, 0x4, R31 ;  /* 0x0000000412227824 */ /* 0x000fe400078e021f */
[----:B------:R-:W0:Y:S03]  /*3550*/  LDC.64 R18, c[0x0][0x3a0] ;  /* 0x0000e800ff127b82 */ /* 0x000e260000000a00 */
[----:B------:R-:W1:Y:S01]  /*3560*/  LDS R35, [R34] ;  /* 0x0000000022237984 */ /* 0x000e620000000800 */
[----:B0-----:R-:W-:-:S04]  /*3570*/  IMAD.WIDE R18, R21, 0x4, R18 ;  /* 0x0000000415127825 */ /* 0x001fc800078e0212 */
[----:B------:R-:W-:-:S05]  /*3580*/  IMAD.WIDE.U32 R18, R16, 0x4, R18 ;  /* 0x0000000410127825 */ /* 0x000fca00078e0012 */
[----:B-1----:R0:W-:Y:S01]  /*3590*/  STG.E desc[UR8][R18.64], R35 ;  /* 0x0000002312007986 */ /* 0x0021e2000c101908 */
[----:B------:R-:W-:Y:S05]  /*35a0*/  @!P1 BRA `(.L_x_40) ;  /* 0x0000000000909947 */ /* 0x000fea0003800000 */
[----:B------:R-:W-:-:S05]  /*35b0*/  VIADD R34, R22, 0x1 ;  /* 0x0000000116227836 */ /* 0x000fca0000000000 */
[----:B------:R-:W-:Y:S02]  /*35c0*/  IABS R33, R34 ;  /* 0x0000002200217213 */ /* 0x000fe40000000000 */
[----:B------:R-:W-:-:S03]  /*35d0*/  ISETP.GE.AND P2, PT, R34, RZ, PT ;  /* 0x000000ff2200720c */ /* 0x000fc60003f46270 */
[----:B------:R-:W-:-:S05]  /*35e0*/  IMAD.HI.U32 R24, R30, R33, RZ ;  /* 0x000000211e187227 */ /* 0x000fca00078e00ff */
[----:B------:R-:W-:-:S05]  /*35f0*/  IADD3 R24, PT, PT, -R24, RZ, RZ ;  /* 0x000000ff18187210 */ /* 0x000fca0007ffe1ff */
[----:B------:R-:W-:Y:S01]  /*3600*/  IMAD R24, R23, R24, R33 ;  /* 0x0000001817187224 */ /* 0x000fe200078e0221 */
[----:B------:R-:W-:-:S04]  /*3610*/  IADD3 R33, PT, PT, R16, 0x2, RZ ;  /* 0x0000000210217810 */ /* 0x000fc80007ffe0ff */
[----:B------:R-:W-:-:S13]  /*3620*/  ISETP.GT.U32.AND P1, PT, R23, R24, PT ;  /* 0x000000181700720c */ /* 0x000fda0003f24070 */
[----:B------:R-:W-:-:S05]  /*3630*/  @!P1 IMAD.IADD R24, R24, 0x1, -R23 ;  /* 0x0000000118189824 */ /* 0x000fca00078e0a17 */
[----:B------:R-:W-:-:S13]  /*3640*/  ISETP.GT.U32.AND P1, PT, R23, R24, PT ;  /* 0x000000181700720c */ /* 0x000fda0003f24070 */
[----:B------:R-:W-:Y:S01]  /*3650*/  @!P1 IMAD.IADD R24, R24, 0x1, -R23 ;  /* 0x0000000118189824 */ /* 0x000fe200078e0a17 */
[----:B------:R-:W-:-:S03]  /*3660*/  ISETP.NE.AND P1, PT, R25, 0x2, PT ;  /* 0x000000021900780c */ /* 0x000fc60003f25270 */
[----:B------:R-:W-:-:S05]  /*3670*/  @!P2 IMAD.MOV R24, RZ, RZ, -R24 ;  /* 0x000000ffff18a224 */ /* 0x000fca00078e0a18 */
[----:B------:R-:W-:-:S05]  /*3680*/  SEL R24, R32, R24, !P0 ;  /* 0x0000001820187207 */ /* 0x000fca0004000000 */
[----:B------:R-:W-:Y:S02]  /*3690*/  IMAD R34, R24, 0x4, R31 ;  /* 0x0000000418227824 */ /* 0x000fe400078e021f */
[----:B------:R-:W-:-:S03]  /*36a0*/  VIADD R24, R28, 0x2 ;  /* 0x000000021c187836 */ /* 0x000fc60000000000 */
[----:B0-----:R-:W0:Y:S04]  /*36b0*/  LDS R35, [R34] ;  /* 0x0000000022237984 */ /* 0x001e280000000800 */
[----:B0-----:R1:W-:Y:S01]  /*36c0*/  STG.E desc[UR8][R18.64+0x4], R35 ;  /* 0x0000042312007986 */ /* 0x0013e2000c101908 */
[----:B------:R-:W-:Y:S05]  /*36d0*/  @!P1 BRA `(.L_x_40) ;  /* 0x0000000000449947 */ /* 0x000fea0003800000 */
[----:B------:R-:W-:Y:S02]  /*36e0*/  VIADD R22, R22, 0x2 ;  /* 0x0000000216167836 */ /* 0x000fe40000000000 */
[----:B------:R-:W-:-:S03]  /*36f0*/  VIADD R33, R16, 0x3 ;  /* 0x0000000310217836 */ /* 0x000fc60000000000 */
[----:B------:R-:W-:Y:S02]  /*3700*/  IABS R24, R22 ;  /* 0x0000001600187213 */ /* 0x000fe40000000000 */
[----:B------:R-:W-:-:S03]  /*3710*/  ISETP.GE.AND P2, PT, R22, RZ, PT ;  /* 0x000000ff1600720c */ /* 0x000fc60003f46270 */
[----:B------:R-:W-:-:S04]  /*3720*/  IMAD.HI.U32 R30, R30, R24, RZ ;  /* 0x000000181e1e7227 */ /* 0x000fc800078e00ff */
[----:B------:R-:W-:-:S04]  /*3730*/  IMAD.MOV R30, RZ, RZ, -R30 ;  /* 0x000000ffff1e7224 */ /* 0x000fc800078e0a1e */
[----:B------:R-:W-:-:S05]  /*3740*/  IMAD R24, R23, R30, R24 ;  /* 0x0000001e17187224 */ /* 0x000fca00078e0218 */
[----:B------:R-:W-:-:S13]  /*3750*/  ISETP.GT.U32.AND P1, PT, R23, R24, PT ;  /* 0x000000181700720c */ /* 0x000fda0003f24070 */
[----:B------:R-:W-:-:S05]  /*3760*/  @!P1 IMAD.IADD R24, R24, 0x1, -R23 ;  /* 0x0000000118189824 */ /* 0x000fca00078e0a17 */
[----:B------:R-:W-:-:S13]  /*3770*/  ISETP.GT.U32.AND P1, PT, R23, R24, PT ;  /* 0x000000181700720c */ /* 0x000fda0003f24070 */
[----:B------:R-:W-:-:S05]  /*3780*/  @!P1 IADD3 R24, PT, PT, R24, -R23, RZ ;  /* 0x8000001718189210 */ /* 0x000fca0007ffe0ff */
[----:B------:R-:W-:-:S05]  /*3790*/  @!P2 IMAD.MOV R24, RZ, RZ, -R24 ;  /* 0x000000ffff18a224 */ /* 0x000fca00078e0a18 */
[----:B------:R-:W-:-:S05]  /*37a0*/  SEL R24, R32, R24, !P0 ;  /* 0x0000001820187207 */ /* 0x000fca0004000000 */
[----:B------:R-:W-:Y:S02]  /*37b0*/  IMAD R31, R24, 0x4, R31 ;  /* 0x00000004181f7824 */ /* 0x000fe400078e021f */
[----:B------:R-:W-:-:S04]  /*37c0*/  VIADD R24, R28, 0x3 ;  /* 0x000000031c187836 */ /* 0x000fc80000000000 */
[----:B------:R-:W0:Y:S04]  /*37d0*/  LDS R31, [R31] ;  /* 0x000000001f1f7984 */ /* 0x000e280000000800 */
[----:B0-----:R2:W-:Y:S02]  /*37e0*/  STG.E desc[UR8][R18.64+0x8], R31 ;  /* 0x0000081f12007986 */ /* 0x0015e4000c101908 */
.L_x_40:
[----:B------:R-:W-:Y:S05]  /*37f0*/  BSYNC.RECONVERGENT B2 ;  /* 0x0000000000027941 */ /* 0x000fea0003800200 */
.L_x_39:
[----:B------:R-:W-:-:S04]  /*3800*/  IADD3 R20, PT, PT, R29, -R20, RZ ;  /* 0x800000141d147210 */ /* 0x000fc80007ffe0ff */
[----:B------:R-:W-:-:S13]  /*3810*/  ISETP.GT.U32.AND P0, PT, R20, -0x4, PT ;  /* 0xfffffffc1400780c */ /* 0x000fda0003f04070 */
[----:B------:R-:W-:Y:S05]  /*3820*/  @P0 BRA `(.L_x_38) ;  /* 0x00000004009c0947 */ /* 0x000fea0003800000 */
[----:B------:R-:W3:Y:S01]  /*3830*/  LDC R16, c[0x0][0x3a8] ;  /* 0x0000ea00ff107b82 */ /* 0x000ee20000000800 */
[----:B------:R-:W4:Y:S01]  /*3840*/  LDCU.64 UR6, c[0x0][0x3a0] ;  /* 0x00007400ff0677ac */ /* 0x000f220008000a00 */
[----:B------:R-:W-:Y:S01]  /*3850*/  IMAD.WIDE.U32 R22, R33, 0x4, RZ ;  /* 0x0000000421167825 */ /* 0x000fe200078e00ff */
[----:B------:R-:W-:-:S03]  /*3860*/  IADD3 R26, PT, PT, R26, R24, R7 ;  /* 0x000000181a1a7210 */ /* 0x000fc60007ffe007 */
[----:B------:R-:W-:Y:S02]  /*3870*/  VIADD R24, R24, 0x1 ;  /* 0x0000000118187836 */ /* 0x000fe40000000000 */
[----:B------:R-:W-:-:S03]  /*3880*/  IMAD.WIDE R22, R21, 0x4, R22 ;  /* 0x0000000415167825 */ /* 0x000fc600078e0216 */
[----:B----4-:R-:W-:-:S04]  /*3890*/  IADD3 R20, P0, PT, R22, UR6, RZ ;  /* 0x0000000616147c10 */ /* 0x010fc8000ff1e0ff */
[----:B------:R-:W-:Y:S02]  /*38a0*/  IADD3 R20, P1, PT, R20, 0x8, RZ ;  /* 0x0000000814147810 */ /* 0x000fe40007f3e0ff */
[----:B---3--:R-:W-:Y:S02]  /*38b0*/  IABS R16, R16 ;  /* 0x0000001000107213 */ /* 0x008fe40000000000 */
[----:B------:R-:W-:Y:S02]  /*38c0*/  IADD3.X R21, PT, PT, RZ, UR7, R23, P1, P0 ;  /* 0x00000007ff157c10 */ /* 0x000fe40008fe0417 */
[----:B------:R-:W3:Y:S08]  /*38d0*/  I2F.RP R25, R16 ;  /* 0x0000001000197306 */ /* 0x000ef00000209400 */
[----:B---3--:R-:W0:Y:S02]  /*38e0*/  MUFU.RCP R25, R25 ;  /* 0x0000001900197308 */ /* 0x008e240000001000 */
[----:B012---:R-:W-:-:S06]  /*38f0*/  VIADD R18, R25, 0xffffffe ;  /* 0x0ffffffe19127836 */ /* 0x007fcc0000000000 */
[----:B------:R0:W1:Y:S02]  /*3900*/  F2I.FTZ.U32.TRUNC.NTZ R19, R18 ;  /* 0x0000001200137305 */ /* 0x000064000021f000 */
[----:B0-----:R-:W-:Y:S02]  /*3910*/  IMAD.MOV.U32 R18, RZ, RZ, RZ ;  /* 0x000000ffff127224 */ /* 0x001fe400078e00ff */
[----:B-1----:R-:W-:-:S04]  /*3920*/  IMAD.MOV R29, RZ, RZ, -R19 ;  /* 0x000000ffff1d7224 */ /* 0x002fc800078e0a13 */
[----:B------:R-:W-:-:S04]  /*3930*/  IMAD R29, R29, R16, RZ ;  /* 0x000000101d1d7224 */ /* 0x000fc800078e02ff */
[----:B------:R-:W-:-:S07]  /*3940*/  IMAD.HI.U32 R22, R19, R29, R18 ;  /* 0x0000001d13167227 */ /* 0x000fce00078e0012 */
.L_x_41:
[----:B----4-:R-:W0:Y:S01]  /*3950*/  LDC R23, c[0x0][0x3a8] ;  /* 0x0000ea00ff177b82 */ /* 0x010e220000000800 */
[----:B------:R-:W-:Y:S01]  /*3960*/  IABS R28, R26 ;  /* 0x0000001a001c7213 */ /* 0x000fe20000000000 */
[C---:B------:R-:W-:Y:S01]  /*3970*/  VIADD R33, R26.reuse, 0x2 ;  /* 0x000000021a217836 */ /* 0x040fe20000000000 */
[----:B------:R-:W-:Y:S01]  /*3980*/  UMOV UR5, 0x400 ;  /* 0x0000040000057882 */ /* 0x000fe20000000000 */
[----:B------:R-:W-:Y:S02]  /*3990*/  VIADD R34, R26, 0x3 ;  /* 0x000000031a227836 */ /* 0x000fe40000000000 */
[----:B------:R-:W-:Y:S02]  /*39a0*/  IMAD.HI.U32 R22, R22, R28, RZ ;  /* 0x0000001c16167227 */ /* 0x000fe400078e00ff */
[----:B------:R-:W1:Y:S02]  /*39b0*/  S2UR UR6, SR_CgaCtaId ;  /* 0x00000000000679c3 */ /* 0x000e640000008800 */
[----:B------:R-:W-:Y:S01]  /*39c0*/  IMAD.MOV R22, RZ, RZ, -R22 ;  /* 0x000000ffff167224 */ /* 0x000fe200078e0a16 */
[----:B0-----:R-:W-:-:S04]  /*39d0*/  IABS R25, R23 ;  /* 0x0000001700197213 */ /* 0x001fc80000000000 */
[----:B------:R-:W0:Y:S01]  /*39e0*/  I2F.RP R29, R25 ;  /* 0x00000019001d7306 */ /* 0x000e220000209400 */
[----:B------:R-:W-:Y:S01]  /*39f0*/  IMAD R28, R25, R22, R28 ;  /* 0x00000016191c7224 */ /* 0x000fe200078e021c */
[----:B-1----:R-:W-:-:S04]  /*3a00*/  ULEA UR5, UR6, UR5, 0x18 ;  /* 0x0000000506057291 */ /* 0x002fc8000f8ec0ff */
[----:B------:R-:W-:Y:S02]  /*3a10*/  ISETP.GT.U32.AND P0, PT, R16, R28, PT ;  /* 0x0000001c1000720c */ /* 0x000fe40003f04070 */
[----:B0-----:R-:W0:Y:S11]  /*3a20*/  MUFU.RCP R29, R29 ;  /* 0x0000001d001d7308 */ /* 0x001e360000001000 */
[----:B------:R-:W-:-:S05]  /*3a30*/  @!P0 IMAD.IADD R28, R28, 0x1, -R25 ;  /* 0x000000011c1c8824 */ /* 0x000fca00078e0a19 */
[----:B------:R-:W-:Y:S02]  /*3a40*/  ISETP.GT.U32.AND P6, PT, R16, R28, PT ;  /* 0x0000001c1000720c */ /* 0x000fe40003fc4070 */
[----:B0-----:R-:W-:Y:S01]  /*3a50*/  IADD3 R18, PT, PT, R29, 0xffffffe, RZ ;  /* 0x0ffffffe1d127810 */ /* 0x001fe20007ffe0ff */
[----:B------:R-:W-:-:S03]  /*3a60*/  VIADD R29, R26, 0x1 ;  /* 0x000000011a1d7836 */ /* 0x000fc60000000000 */
[----:B------:R0:W1:Y:S07]  /*3a70*/  F2I.FTZ.U32.TRUNC.NTZ R19, R18 ;  /* 0x0000001200137305 */ /* 0x00006e000021f000 */
[----:B------:R-:W-:Y:S01]  /*3a80*/  @!P6 IMAD.IADD R28, R28, 0x1, -R25 ;  /* 0x000000011c1ce824 */ /* 0x000fe200078e0a19 */
[----:B------:R-:W-:Y:S02]  /*3a90*/  ISETP.GE.AND P6, PT, R34, RZ, PT ;  /* 0x000000ff2200720c */ /* 0x000fe40003fc6270 */
[----:B0-----:R-:W-:Y:S01]  /*3aa0*/  MOV R18, RZ ;  /* 0x000000ff00127202 */ /* 0x001fe20000000f00 */
[----:B-1----:R-:W-:-:S04]  /*3ab0*/  IMAD.MOV R30, RZ, RZ, -R19 ;  /* 0x000000ffff1e7224 */ /* 0x002fc800078e0a13 */
[----:B------:R-:W-:Y:S01]  /*3ac0*/  IMAD.MOV.U32 R22, RZ, RZ, R30 ;  /* 0x000000ffff167224 */ /* 0x000fe200078e001e */
[----:B------:R-:W-:-:S03]  /*3ad0*/  IABS R30, R29 ;  /* 0x0000001d001e7213 */ /* 0x000fc60000000000 */
[----:B------:R-:W-:-:S04]  /*3ae0*/  IMAD R31, R22, R25, RZ ;  /* 0x00000019161f7224 */ /* 0x000fc800078e02ff */
[----:B------:R-:W-:Y:S01]  /*3af0*/  IMAD.HI.U32 R22, R19, R31, R18 ;  /* 0x0000001f13167227 */ /* 0x000fe200078e0012 */
[----:B------:R-:W-:Y:S02]  /*3b00*/  IABS R19, R33 ;  /* 0x0000002100137213 */ /* 0x000fe40000000000 */
[----:B------:R-:W-:-:S03]  /*3b10*/  IABS R18, R34 ;  /* 0x0000002200127213 */ /* 0x000fc60000000000 */
[----:B------:R-:W-:-:S04]  /*3b20*/  IMAD.HI.U32 R31, R22, R19, RZ ;  /* 0x00000013161f7227 */ /* 0x000fc800078e00ff */
[----:B------:R-:W-:Y:S01]  /*3b30*/  IMAD.HI.U32 R16, R22, R30, RZ ;  /* 0x0000001e16107227 */ /* 0x000fe200078e00ff */
[----:B------:R-:W-:-:S03]  /*3b40*/  IADD3 R36, PT, PT, -R31, RZ, RZ ;  /* 0x000000ff1f247210 */ /* 0x000fc60007ffe1ff */
[----:B------:R-:W-:-:S04]  /*3b50*/  IMAD.HI.U32 R32, R22, R18, RZ ;  /* 0x0000001216207227 */ /* 0x000fc800078e00ff */
[----:B------:R-:W-:Y:S02]  /*3b60*/  IMAD.MOV R16, RZ, RZ, -R16 ;  /* 0x000000ffff107224 */ /* 0x000fe400078e0a10 */
[----:B------:R-:W-:Y:S02]  /*3b70*/  IMAD.MOV R32, RZ, RZ, -R32 ;  /* 0x000000ffff207224 */ /* 0x000fe400078e0a20 */
[C---:B------:R-:W-:Y:S02]  /*3b80*/  IMAD R30, R25.reuse, R16, R30 ;  /* 0x00000010191e7224 */ /* 0x040fe400078e021e */
[C---:B------:R-:W-:Y:S02]  /*3b90*/  IMAD R19, R25.reuse, R36, R19 ;  /* 0x0000002419137224 */ /* 0x040fe400078e0213 */
[----:B------:R-:W-:Y:S02]  /*3ba0*/  IMAD.MOV.U32 R16, RZ, RZ, R25 ;  /* 0x000000ffff107224 */ /* 0x000fe400078e0019 */
[----:B------:R-:W-:-:S03]  /*3bb0*/  IMAD R18, R25, R32, R18 ;  /* 0x0000002019127224 */ /* 0x000fc600078e0212 */
[C---:B------:R-:W-:Y:S02]  /*3bc0*/  ISETP.GT.U32.AND P0, PT, R16.reuse, R30, PT ;  /* 0x0000001e1000720c */ /* 0x040fe40003f04070 */
[C---:B------:R-:W-:Y:S02]  /*3bd0*/  ISETP.GT.U32.AND P1, PT, R16.reuse, R19, PT ;  /* 0x000000131000720c */ /* 0x040fe40003f24070 */
[----:B------:R-:W-:-:S09]  /*3be0*/  ISETP.GT.U32.AND P2, PT, R16, R18, PT ;  /* 0x000000121000720c */ /* 0x000fd20003f44070 */
[--C-:B------:R-:W-:Y:S01]  /*3bf0*/  @!P0 IMAD.IADD R30, R30, 0x1, -R25.reuse ;  /* 0x000000011e1e8824 */ /* 0x100fe200078e0a19 */
[C---:B------:R-:W-:Y:S01]  /*3c00*/  ISETP.GE.AND P0, PT, R26.reuse, RZ, PT ;  /* 0x000000ff1a00720c */ /* 0x040fe20003f06270 */
[----:B------:R-:W-:Y:S01]  /*3c10*/  @!P1 IMAD.IADD R19, R19, 0x1, -R25 ;  /* 0x0000000113139824 */ /* 0x000fe200078e0a19 */
[----:B------:R-:W-:Y:S01]  /*3c20*/  ISETP.GE.AND P1, PT, R33, RZ, PT ;  /* 0x000000ff2100720c */ /* 0x000fe20003f26270 */
[----:B------:R-:W-:Y:S01]  /*3c30*/  VIADD R26, R26, 0x4 ;  /* 0x000000041a1a7836 */ /* 0x000fe20000000000 */
[----:B------:R-:W-:Y:S02]  /*3c40*/  @!P2 IADD3 R18, PT, PT, R18, -R25, RZ ;  /* 0x800000191212a210 */ /* 0x000fe40007ffe0ff */
[C---:B------:R-:W-:Y:S02]  /*3c50*/  ISETP.GT.U32.AND P5, PT, R16.reuse, R30, PT ;  /* 0x0000001e1000720c */ /* 0x040fe40003fa4070 */
[C---:B------:R-:W-:Y:S02]  /*3c60*/  ISETP.GT.U32.AND P4, PT, R16.reuse, R19, PT ;  /* 0x000000131000720c */ /* 0x040fe40003f84070 */
[----:B------:R-:W-:-:S02]  /*3c70*/  ISETP.GT.U32.AND P3, PT, R16, R18, PT ;  /* 0x000000121000720c */ /* 0x000fc40003f64070 */
[----:B------:R-:W-:Y:S02]  /*3c80*/  ISETP.GE.AND P2, PT, R29, RZ, PT ;  /* 0x000000ff1d00720c */ /* 0x000fe40003f46270 */
[----:B------:R-:W-:-:S05]  /*3c90*/  @!P0 IADD3 R28, PT, PT, -R28, RZ, RZ ;  /* 0x000000ff1c1c8210 */ /* 0x000fca0007ffe1ff */
[--C-:B------:R-:W-:Y:S02]  /*3ca0*/  @!P5 IMAD.IADD R30, R30, 0x1, -R25.reuse ;  /* 0x000000011e1ed824 */ /* 0x100fe400078e0a19 */
[--C-:B------:R-:W-:Y:S02]  /*3cb0*/  @!P4 IMAD.IADD R19, R19, 0x1, -R25.reuse ;  /* 0x000000011313c824 */ /* 0x100fe400078e0a19 */
[----:B------:R-:W-:Y:S01]  /*3cc0*/  @!P3 IMAD.IADD R18, R18, 0x1, -R25 ;  /* 0x000000011212b824 */ /* 0x000fe200078e0a19 */
[----:B------:R-:W-:Y:S01]  /*3cd0*/  ISETP.NE.AND P3, PT, R23, RZ, PT ;  /* 0x000000ff1700720c */ /* 0x000fe20003f65270 */
[----:B------:R-:W-:Y:S01]  /*3ce0*/  @!P2 IMAD.MOV R30, RZ, RZ, -R30 ;  /* 0x000000ffff1ea224 */ /* 0x000fe200078e0a1e */
[----:B------:R-:W-:Y:S01]  /*3cf0*/  LOP3.LUT R23, RZ, R23, RZ, 0x33, !PT ;  /* 0x00000017ff177212 */ /* 0x000fe200078e33ff */
[----:B------:R-:W-:Y:S02]  /*3d00*/  @!P1 IMAD.MOV R19, RZ, RZ, -R19 ;  /* 0x000000ffff139224 */ /* 0x000fe400078e0a13 */
[----:B------:R-:W-:Y:S01]  /*3d10*/  @!P6 IMAD.MOV R18, RZ, RZ, -R18 ;  /* 0x000000ffff12e224 */ /* 0x000fe200078e0a12 */
[----:B------:R-:W-:-:S02]  /*3d20*/  SEL R28, R23, R28, !P3 ;  /* 0x0000001c171c7207 */ /* 0x000fc40005800000 */
[C---:B------:R-:W-:Y:S02]  /*3d30*/  SEL R30, R23.reuse, R30, !P3 ;  /* 0x0000001e171e7207 */ /* 0x040fe40005800000 */
[C---:B------:R-:W-:Y:S02]  /*3d40*/  SEL R19, R23.reuse, R19, !P3 ;  /* 0x0000001317137207 */ /* 0x040fe40005800000 */
[----:B------:R-:W-:Y:S02]  /*3d50*/  SEL R18, R23, R18, !P3 ;  /* 0x0000001217127207 */ /* 0x000fe40005800000 */
[----:B------:R-:W-:Y:S02]  /*3d60*/  LEA R28, R28, UR5, 0x2 ;  /* 0x000000051c1c7c11 */ /* 0x000fe4000f8e10ff */
[----:B------:R-:W-:Y:S02]  /*3d70*/  LEA R30, R30, UR5, 0x2 ;  /* 0x000000051e1e7c11 */ /* 0x000fe4000f8e10ff */
[----:B------:R-:W-:Y:S01]  /*3d80*/  LEA R19, R19, UR5, 0x2 ;  /* 0x0000000513137c11 */ /* 0x000fe2000f8e10ff */
[----:B------:R-:W0:Y:S01]  /*3d90*/  LDS R23, [R28] ;  /* 0x000000001c177984 */ /* 0x000e220000000800 */
[----:B------:R-:W-:-:S03]  /*3da0*/  LEA R18, R18, UR5, 0x2 ;  /* 0x0000000512127c11 */ /* 0x000fc6000f8e10ff */
[----:B------:R-:W1:Y:S04]  /*3db0*/  LDS R25, [R30] ;  /* 0x000000001e197984 */ /* 0x000e680000000800 */
[----:B------:R2:W3:Y:S04]  /*3dc0*/  LDS R29, [R19] ;  /* 0x00000000131d7984 */ /* 0x0004e80000000800 */
[----:B------:R4:W5:Y:S01]  /*3dd0*/  LDS R31, [R18] ;  /* 0x00000000121f7984 */ /* 0x0009620000000800 */
[----:B--2---:R-:W-:Y:S01]  /*3de0*/  MOV R19, R21 ;  /* 0x0000001500137202 */ /* 0x004fe20000000f00 */
[----:B----4-:R-:W-:-:S02]  /*3df0*/  IMAD.MOV.U32 R18, RZ, RZ, R20 ;  /* 0x000000ffff127224 */ /* 0x010fc400078e0014 */
[C---:B------:R-:W-:Y:S02]  /*3e00*/  VIADD R20, R24.reuse, 0x3 ;  /* 0x0000000318147836 */ /* 0x040fe40000000000 */
[----:B------:R-:W-:-:S03]  /*3e10*/  VIADD R24, R24, 0x4 ;  /* 0x0000000418187836 */ /* 0x000fc60000000000 */
[----:B------:R-:W-:Y:S02]  /*3e20*/  ISETP.GE.AND P0, PT, R20, R27, PT ;  /* 0x0000001b1400720c */ /* 0x000fe40003f06270 */
[----:B------:R-:W-:-:S05]  /*3e30*/  IADD3 R20, P1, PT, R18, 0x10, RZ ;  /* 0x0000001012147810 */ /* 0x000fca0007f3e0ff */
[----:B------:R-:W-:Y:S01]  /*3e40*/  IMAD.X R21, RZ, RZ, R19, P1 ;  /* 0x000000ffff157224 */ /* 0x000fe200008e0613 */
[----:B0-----:R4:W-:Y:S04]  /*3e50*/  STG.E desc[UR8][R18.64+-0x8], R23 ;  /* 0xfffff81712007986 */ /* 0x0019e8000c101908 */
[----:B-1----:R4:W-:Y:S04]  /*3e60*/  STG.E desc[UR8][R18.64+-0x4], R25 ;  /* 0xfffffc1912007986 */ /* 0x0029e8000c101908 */
[----:B---3--:R4:W-:Y:S04]  /*3e70*/  STG.E desc[UR8][R18.64], R29 ;  /* 0x0000001d12007986 */ /* 0x0089e8000c101908 */
[----:B-----5:R4:W-:Y:S01]  /*3e80*/  STG.E desc[UR8][R18.64+0x4], R31 ;  /* 0x0000041f12007986 */ /* 0x0209e2000c101908 */
[----:B------:R-:W-:Y:S05]  /*3e90*/  @!P0 BRA `(.L_x_41) ;  /* 0xfffffff800ac8947 */ /* 0x000fea000383ffff */
.L_x_38:
[----:B------:R-:W-:Y:S05]  /*3ea0*/  BSYNC.RECONVERGENT B1 ;  /* 0x0000000000017941 */ /* 0x000fea0003800200 */
.L_x_37:
[----:B------:R-:W-:Y:S05]  /*3eb0*/  BRA `(.L_x_42) ;  /* 0x00000000009c7947 */ /* 0x000fea0003800000 */
.L_x_36:
[----:B------:R-:W-:-:S13]  /*3ec0*/  ISETP.GE.AND P0, PT, R25, R22, PT ;  /* 0x000000161900720c */ /* 0x000fda0003f06270 */
[----:B------:R-:W-:Y:S05]  /*3ed0*/  @P0 BRA `(.L_x_42) ;  /* 0x0000000000940947 */ /* 0x000fea0003800000 */
[----:B------:R-:W0:Y:S01]  /*3ee0*/  LDC R27, c[0x0][0x3a8] ;  /* 0x0000ea00ff1b7b82 */ /* 0x000e220000000800 */
[----:B------:R-:W-:-:S07]  /*3ef0*/  IADD3 R29, PT, PT, R23, R6, R17 ;  /* 0x00000006171d7210 */ /* 0x000fce0007ffe011 */
[----:B------:R-:W1:Y:S08]  /*3f00*/  LDC R30, c[0x0][0x3a8] ;  /* 0x0000ea00ff1e7b82 */ /* 0x000e700000000800 */
[----:B------:R-:W2:Y:S01]  /*3f10*/  LDC.64 R20, c[0x0][0x3a0] ;  /* 0x0000e800ff147b82 */ /* 0x000ea20000000a00 */
[----:B0-----:R-:W-:Y:S02]  /*3f20*/  IABS R26, R27 ;  /* 0x0000001b001a7213 */ /* 0x001fe40000000000 */
[----:B------:R-:W-:-:S02]  /*3f30*/  ISETP.NE.AND P2, PT, R27, RZ, PT ;  /* 0x000000ff1b00720c */ /* 0x000fc40003f45270 */
[----:B------:R-:W0:Y:S01]  /*3f40*/  I2F.RP R28, R26 ;  /* 0x0000001a001c7306 */ /* 0x000e220000209400 */
[----:B------:R-:W-:Y:S01]  /*3f50*/  LOP3.LUT R27, RZ, R27, RZ, 0x33, !PT ;  /* 0x0000001bff1b7212 */ /* 0x000fe200078e33ff */
[----:B--2---:R-:W-:-:S06]  /*3f60*/  IMAD.WIDE R20, R29, 0x4, R20 ;  /* 0x000000041d147825 */ /* 0x004fcc00078e0214 */
[----:B0-----:R-:W0:Y:S02]  /*3f70*/  MUFU.RCP R28, R28 ;  /* 0x0000001c001c7308 */ /* 0x001e240000001000 */
[----:B0-----:R-:W-:Y:S02]  /*3f80*/  IADD3 R18, PT, PT, R28, 0xffffffe, RZ ;  /* 0x0ffffffe1c127810 */ /* 0x001fe40007ffe0ff */
[----:B-1----:R-:W-:-:S04]  /*3f90*/  IABS R28, R30 ;  /* 0x0000001e001c7213 */ /* 0x002fc80000000000 */
[----:B------:R0:W1:Y:S02]  /*3fa0*/  F2I.FTZ.U32.TRUNC.NTZ R19, R18 ;  /* 0x0000001200137305 */ /* 0x000064000021f000 */
[----:B0-----:R-:W-:Y:S02]  /*3fb0*/  IMAD.MOV.U32 R18, RZ, RZ, RZ ;  /* 0x000000ffff127224 */ /* 0x001fe400078e00ff */
[----:B-1----:R-:W-:-:S04]  /*3fc0*/  IMAD.MOV R31, RZ, RZ, -R19 ;  /* 0x000000ffff1f7224 */ /* 0x002fc800078e0a13 */
[----:B------:R-:W-:-:S04]  /*3fd0*/  IMAD R23, R31, R26, RZ ;  /* 0x0000001a1f177224 */ /* 0x000fc800078e02ff */
[----:B------:R-:W-:-:S07]  /*3fe0*/  IMAD.HI.U32 R23, R19, R23, R18 ;  /* 0x0000001713177227 */ /* 0x000fce00078e0012 */
.L_x_43:
[----:B0-----:R-:W-:Y:S02]  /*3ff0*/  IMAD.IADD R29, R24, 0x1, R25 ;  /* 0x00000001181d7824 */ /* 0x001fe400078e0219 */
[----:B------:R-:W-:-:S03]  /*4000*/  VIADD R25, R25, 0x1 ;  /* 0x0000000119197836 */ /* 0x000fc60000000000 */
[----:B------:R-:W-:Y:S02]  /*4010*/  IABS R19, R29 ;  /* 0x0000001d00137213 */ /* 0x000fe40000000000 */
[----:B------:R-:W-:-:S03]  /*4020*/  ISETP.GE.AND P1, PT, R29, RZ, PT ;  /* 0x000000ff1d00720c */ /* 0x000fc60003f26270 */
[----:B------:R-:W-:-:S04]  /*4030*/  IMAD.HI.U32 R18, R23, R19, RZ ;  /* 0x0000001317127227 */ /* 0x000fc800078e00ff */
[----:B------:R-:W-:-:S04]  /*4040*/  IMAD.MOV R18, RZ, RZ, -R18 ;  /* 0x000000ffff127224 */ /* 0x000fc800078e0a12 */
[----:B------:R-:W-:-:S05]  /*4050*/  IMAD R19, R28, R18, R19 ;  /* 0x000000121c137224 */ /* 0x000fca00078e0213 */
[----:B------:R-:W-:-:S13]  /*4060*/  ISETP.GT.U32.AND P0, PT, R26, R19, PT ;  /* 0x000000131a00720c */ /* 0x000fda0003f04070 */
[----:B------:R-:W-:-:S04]  /*4070*/  @!P0 IADD3 R19, PT, PT, R19, -R28, RZ ;  /* 0x8000001c13138210 */ /* 0x000fc80007ffe0ff */
[----:B------:R-:W-:-:S13]  /*4080*/  ISETP.GT.U32.AND P0, PT, R26, R19, PT ;  /* 0x000000131a00720c */ /* 0x000fda0003f04070 */
[----:B------:R-:W-:Y:S01]  /*4090*/  @!P0 IMAD.IADD R19, R19, 0x1, -R28 ;  /* 0x0000000113138824 */ /* 0x000fe200078e0a1c */
[----:B------:R-:W-:-:S03]  /*40a0*/  ISETP.GE.AND P0, PT, R25, R22, PT ;  /* 0x000000161900720c */ /* 0x000fc60003f06270 */
[----:B------:R-:W-:-:S05]  /*40b0*/  @!P1 IMAD.MOV R19, RZ, RZ, -R19 ;  /* 0x000000ffff139224 */ /* 0x000fca00078e0a13 */
[----:B------:R-:W-:-:S05]  /*40c0*/  SEL R18, R27, R19, !P2 ;  /* 0x000000131b127207 */ /* 0x000fca0005000000 */
[----:B------:R-:W-:Y:S02]  /*40d0*/  IMAD R29, R18, 0x4, R9 ;  /* 0x00000004121d7824 */ /* 0x000fe400078e0209 */
[C---:B------:R-:W-:Y:S01]  /*40e0*/  IMAD.WIDE.U32 R18, R16.reuse, 0x4, R20 ;  /* 0x0000000410127825 */ /* 0x040fe200078e0014 */
[----:B------:R-:W-:-:S03]  /*40f0*/  IADD3 R16, PT, PT, R16, 0x1, RZ ;  /* 0x0000000110107810 */ /* 0x000fc60007ffe0ff */
[----:B------:R-:W0:Y:S04]  /*4100*/  LDS R29, [R29] ;  /* 0x000000001d1d7984 */ /* 0x000e280000000800 */
[----:B0-----:R0:W-:Y:S01]  /*4110*/  STG.E desc[UR8][R18.64], R29 ;  /* 0x0000001d12007986 */ /* 0x0011e2000c101908 */
[----:B------:R-:W-:Y:S05]  /*4120*/  @!P0 BRA `(.L_x_43) ;  /* 0xfffffffc00b08947 */ /* 0x000fea000383ffff */
.L_x_42:
[----:B------:R-:W-:Y:S05]  /*4130*/  BSYNC.RECONVERGENT B0 ;  /* 0x0000000000007941 */ /* 0x000fea0003800200 */
.L_x_35:
[----:B------:R-:W3:Y:S01]  /*4140*/  LDC R16, c[0x0][0x3a8] ;  /* 0x0000ea00ff107b82 */ /* 0x000ee20000000800 */
[----:B------:R-:W-:Y:S01]  /*4150*/  IMAD.IADD R21, R15, 0x1, -R6 ;  /* 0x000000010f157824 */ /* 0x000fe200078e0a06 */
[CC--:B------:R-:W-:Y:S01]  /*4160*/  VIMNMX R30, PT, PT, R3.reuse, R0.reuse, PT ;  /* 0x00000000031e7248 */ /* 0x0c0fe20003fe0100 */
[C---:B----4-:R-:W-:Y:S01]  /*4170*/  IMAD.IADD R25, R3.reuse, 0x1, -R2 ;  /* 0x0000000103197824 */ /* 0x050fe200078e0a02 */
[----:B------:R-:W-:Y:S01]  /*4180*/  IADD3 R24, PT, PT, R3, -R0, RZ ;  /* 0x8000000003187210 */ /* 0x000fe20007ffe0ff */
[----:B------:R-:W-:Y:S01]  /*4190*/  UIADD3 UR4, UPT, UPT, UR4, 0x1, URZ ;  /* 0x0000000104047890 */ /* 0x000fe2000fffe0ff */
[C---:B------:R-:W-:Y:S02]  /*41a0*/  ISETP.GE.AND P0, PT, R21.reuse, R2, PT ;  /* 0x000000021500720c */ /* 0x040fe40003f06270 */
[----:B------:R-:W-:Y:S02]  /*41b0*/  ISETP.GE.AND P1, PT, R21, R0, PT ;  /* 0x000000001500720c */ /* 0x000fe40003f26270 */
[----:B------:R-:W-:-:S02]  /*41c0*/  SEL R25, R25, RZ, P0 ;  /* 0x000000ff19197207 */ /* 0x000fc40000000000 */
[----:B------:R-:W-:Y:S02]  /*41d0*/  SEL R24, R24, RZ, P1 ;  /* 0x000000ff18187207 */ /* 0x000fe40000800000 */
[----:B---3--:R-:W-:-:S04]  /*41e0*/  IABS R26, R16 ;  /* 0x00000010001a7213 */ /* 0x008fc80000000000 */
[----:B------:R-:W3:Y:S08]  /*41f0*/  I2F.RP R16, R26 ;  /* 0x0000001a00107306 */ /* 0x000ef00000209400 */
[----:B---3--:R-:W0:Y:S02]  /*4200*/  MUFU.RCP R16, R16 ;  /* 0x0000001000107308 */ /* 0x008e240000001000 */
[----:B012---:R-:W-:-:S06]  /*4210*/  VIADD R18, R16, 0xffffffe ;  /* 0x0ffffffe10127836 */ /* 0x007fcc0000000000 */
[----:B------:R0:W1:Y:S02]  /*4220*/  F2I.FTZ.U32.TRUNC.NTZ R19, R18 ;  /* 0x0000001200137305 */ /* 0x000064000021f000 */
[----:B0-----:R-:W-:Y:S02]  /*4230*/  IMAD.MOV.U32 R18, RZ, RZ, RZ ;  /* 0x000000ffff127224 */ /* 0x001fe400078e00ff */
[----:B-1----:R-:W-:-:S04]  /*4240*/  IMAD.MOV R23, RZ, RZ, -R19 ;  /* 0x000000ffff177224 */ /* 0x002fc800078e0a13 */
[----:B------:R-:W-:Y:S02]  /*4250*/  IMAD R21, R23, R26, RZ ;  /* 0x0000001a17157224 */ /* 0x000fe400078e02ff */
[----:B------:R-:W-:Y:S02]  /*4260*/  IMAD.IADD R23, R3, 0x1, -R30 ;  /* 0x0000000103177824 */ /* 0x000fe400078e0a1e */
[----:B------:R-:W-:-:S07]  /*4270*/  IMAD.HI.U32 R18, R19, R21, R18 ;  /* 0x0000001513127227 */ /* 0x000fce00078e0012 */
.L_x_45:
[----:B------:R-:W0:Y:S01]  /*4280*/  LDC R21, c[0x0][0x3a8] ;  /* 0x0000ea00ff157b82 */ /* 0x000e220000000800 */
[----:B------:R-:W-:Y:S01]  /*4290*/  IMAD.IADD R29, R30, 0x1, R7 ;  /* 0x000000011e1d7824 */ /* 0x000fe200078e0207 */
[----:B------:R-:W-:Y:S01]  /*42a0*/  IADD3 R28, PT, PT, R23, R8, RZ ;  /* 0x00000008171c7210 */ /* 0x000fe20007ffe0ff */
[----:B------:R-:W-:Y:S02]  /*42b0*/  IMAD.MOV.U32 R16, RZ, RZ, R30 ;  /* 0x000000ffff107224 */ /* 0x000fe400078e001e */
[----:B------:R-:W-:Y:S01]  /*42c0*/  IMAD.MOV.U32 R27, RZ, RZ, R23 ;  /* 0x000000ffff1b7224 */ /* 0x000fe200078e0017 */
[----:B------:R-:W-:Y:S02]  /*42d0*/  IABS R19, R29 ;  /* 0x0000001d00137213 */ /* 0x000fe40000000000 */
[----:B------:R-:W-:-:S03]  /*42e0*/  ISETP.GE.AND P2, PT, R29, RZ, PT ;  /* 0x000000ff1d00720c */ /* 0x000fc60003f46270 */
[----:B------:R-:W-:-:S04]  /*42f0*/  IMAD.HI.U32 R18, R18, R19, RZ ;  /* 0x0000001312127227 */ /* 0x000fc800078e00ff */
[----:B------:R-:W-:Y:S01]  /*4300*/  IMAD.MOV R18, RZ, RZ, -R18 ;  /* 0x000000ffff127224 */ /* 0x000fe200078e0a12 */
[----:B0-----:R-:W-:-:S05]  /*4310*/  IABS R20, R21 ;  /* 0x0000001500147213 */ /* 0x001fca0000000000 */
[----:B------:R-:W-:-:S05]  /*4320*/  IMAD R19, R20, R18, R19 ;  /* 0x0000001214137224 */ /* 0x000fca00078e0213 */
[----:B------:R-:W-:-:S13]  /*4330*/  ISETP.GT.U32.AND P0, PT, R26, R19, PT ;  /* 0x000000131a00720c */ /* 0x000fda0003f04070 */
[----:B------:R-:W-:Y:S02]  /*4340*/  @!P0 IADD3 R19, PT, PT, R19, -R20, RZ ;  /* 0x8000001413138210 */ /* 0x000fe40007ffe0ff */
[----:B------:R-:W-:Y:S02]  /*4350*/  ISETP.GE.AND P0, PT, R23, R2, PT ;  /* 0x000000021700720c */ /* 0x000fe40003f06270 */
[----:B------:R-:W-:Y:S02]  /*4360*/  ISETP.GT.U32.AND P1, PT, R26, R19, PT ;  /* 0x000000131a00720c */ /* 0x000fe40003f24070 */
[----:B------:R-:W-:-:S11]  /*4370*/  ISETP.LT.OR P0, PT, R16, 0x1, P0 ;  /* 0x000000011000780c */ /* 0x000fd60000701670 */
[----:B------:R-:W-:Y:S01]  /*4380*/  @!P1 IMAD.IADD R19, R19, 0x1, -R20 ;  /* 0x0000000113139824 */ /* 0x000fe200078e0a14 */
[----:B------:R-:W-:Y:S02]  /*4390*/  ISETP.NE.AND P1, PT, R21, RZ, PT ;  /* 0x000000ff1500720c */ /* 0x000fe40003f25270 */
[----:B------:R-:W-:Y:S01]  /*43a0*/  LOP3.LUT R21, RZ, R21, RZ, 0x33, !PT ;  /* 0x00000015ff157212 */ /* 0x000fe200078e33ff */
[----:B------:R-:W-:-:S05]  /*43b0*/  @!P2 IMAD.MOV R19, RZ, RZ, -R19 ;  /* 0x000000ffff13a224 */ /* 0x000fca00078e0a13 */
[----:B------:R-:W-:Y:S01]  /*43c0*/  SEL R22, R21, R19, !P1 ;  /* 0x0000001315167207 */ /* 0x000fe20004800000 */
[----:B------:R-:W-:Y:S06]  /*43d0*/  @P0 BRA `(.L_x_44) ;  /* 0x0000000000bc0947 */ /* 0x000fec0003800000 */
[----:B------:R-:W0:Y:S01]  /*43e0*/  I2F.RP R26, R20 ;  /* 0x00000014001a7306 */ /* 0x000e220000209400 */
[----:B------:R-:W-:Y:S01]  /*43f0*/  VIADD R29, R29, 0xffffffff ;  /* 0xffffffff1d1d7836 */ /* 0x000fe20000000000 */
[----:B------:R-:W-:Y:S01]  /*4400*/  IABS R33, R28 ;  /* 0x0000001c00217213 */ /* 0x000fe20000000000 */
[----:B------:R-:W-:Y:S01]  /*4410*/  IMAD.MOV.U32 R18, RZ, RZ, RZ ;  /* 0x000000ffff127224 */ /* 0x000fe200078e00ff */
[----:B------:R-:W-:Y:S02]  /*4420*/  ISETP.GE.AND P4, PT, R28, RZ, PT ;  /* 0x000000ff1c00720c */ /* 0x000fe40003f86270 */
[----:B------:R-:W-:Y:S02]  /*4430*/  IABS R30, R29 ;  /* 0x0000001d001e7213 */ /* 0x000fe40000000000 */
[----:B0-----:R-:W0:Y:S02]  /*4440*/  MUFU.RCP R26, R26 ;  /* 0x0000001a001a7308 */ /* 0x001e240000001000 */
[----:B0-----:R-:W-:-:S06]  /*4450*/  VIADD R19, R26, 0xffffffe ;  /* 0x0ffffffe1a137836 */ /* 0x001fcc0000000000 */
[----:B------:R-:W0:Y:S02]  /*4460*/  F2I.FTZ.U32.TRUNC.NTZ R19, R19 ;  /* 0x0000001300137305 */ /* 0x000e24000021f000 */
[----:B0-----:R-:W-:-:S04]  /*4470*/  IMAD.MOV R31, RZ, RZ, -R19 ;  /* 0x000000ffff1f7224 */ /* 0x001fc800078e0a13 */
[----:B------:R-:W-:-:S04]  /*4480*/  IMAD R31, R31, R20, RZ ;  /* 0x000000141f1f7224 */ /* 0x000fc800078e02ff */
[----:B------:R-:W-:Y:S01]  /*4490*/  IMAD.HI.U32 R18, R19, R31, R18 ;  /* 0x0000001f13127227 */ /* 0x000fe200078e0012 */
[----:B------:R-:W-:-:S05]  /*44a0*/  MOV R31, R30 ;  /* 0x0000001e001f7202 */ /* 0x000fca0000000f00 */
[----:B------:R-:W-:-:S04]  /*44b0*/  IMAD.HI.U32 R19, R18, R31, RZ ;  /* 0x0000001f12137227 */ /* 0x000fc800078e00ff */
[----:B------:R-:W-:-:S04]  /*44c0*/  IMAD.HI.U32 R26, R18, R33, RZ ;  /* 0x00000021121a7227 */ /* 0x000fc800078e00ff */
[----:B------:R-:W-:Y:S02]  /*44d0*/  IMAD.MOV R19, RZ, RZ, -R19 ;  /* 0x000000ffff137224 */ /* 0x000fe400078e0a13 */
[----:B------:R-:W-:Y:S02]  /*44e0*/  IMAD.MOV R30, RZ, RZ, -R26 ;  /* 0x000000ffff1e7224 */ /* 0x000fe400078e0a1a */
[C---:B------:R-:W-:Y:S02]  /*44f0*/  IMAD R19, R20.reuse, R19, R31 ;  /* 0x0000001314137224 */ /* 0x040fe400078e021f */
[----:B------:R-:W-:Y:S02]  /*4500*/  IMAD.MOV.U32 R26, RZ, RZ, R20 ;  /* 0x000000ffff1a7224 */ /* 0x000fe400078e0014 */
[----:B------:R-:W-:Y:S02]  /*4510*/  IMAD R31, R20, R30, R33 ;  /* 0x0000001e141f7224 */ /* 0x000fe400078e0221 */
[----:B------:R-:W0:Y:S01]  /*4520*/  S2R R30, SR_CgaCtaId ;  /* 0x00000000001e7919 */ /* 0x000e220000008800 */
[----:B------:R-:W-:-:S02]  /*4530*/  ISETP.GT.U32.AND P0, PT, R26, R19, PT ;  /* 0x000000131a00720c */ /* 0x000fc40003f04070 */
[----:B------:R-:W-:-:S11]  /*4540*/  ISETP.GT.U32.AND P2, PT, R26, R31, PT ;  /* 0x0000001f1a00720c */ /* 0x000fd60003f44070 */
[----:B------:R-:W-:Y:S02]  /*4550*/  @!P0 IMAD.IADD R19, R19, 0x1, -R20 ;  /* 0x0000000113138824 */ /* 0x000fe400078e0a14 */
[----:B------:R-:W-:Y:S02]  /*4560*/  @!P2 IADD3 R31, PT, PT, R31, -R20, RZ ;  /* 0x800000141f1fa210 */ /* 0x000fe40007ffe0ff */
[----:B------:R-:W-:Y:S02]  /*4570*/  ISETP.GE.AND P2, PT, R29, RZ, PT ;  /* 0x000000ff1d00720c */ /* 0x000fe40003f46270 */
[C---:B------:R-:W-:Y:S02]  /*4580*/  ISETP.GT.U32.AND P3, PT, R26.reuse, R31, PT ;  /* 0x0000001f1a00720c */ /* 0x040fe40003f64070 */
[----:B------:R-:W-:Y:S02]  /*4590*/  ISETP.GT.U32.AND P0, PT, R26, R19, PT ;  /* 0x000000131a00720c */ /* 0x000fe40003f04070 */
[----:B------:R-:W-:-:S04]  /*45a0*/  MOV R29, 0x400 ;  /* 0x00000400001d7802 */ /* 0x000fc80000000f00 */
[----:B0-----:R-:W-:-:S05]  /*45b0*/  LEA R32, R30, R29, 0x18 ;  /* 0x0000001d1e207211 */ /* 0x001fca00078ec0ff */
[--C-:B------:R-:W-:Y:S02]  /*45c0*/  @!P3 IMAD.IADD R31, R31, 0x1, -R20.reuse ;  /* 0x000000011f1fb824 */ /* 0x100fe400078e0a14 */
[----:B------:R-:W-:Y:S02]  /*45d0*/  @!P0 IMAD.IADD R19, R19, 0x1, -R20 ;  /* 0x0000000113138824 */ /* 0x000fe400078e0a14 */
[----:B------:R-:W-:Y:S02]  /*45e0*/  @!P4 IMAD.MOV R31, RZ, RZ, -R31 ;  /* 0x000000ffff1fc224 */ /* 0x000fe400078e0a1f */
[----:B------:R-:W-:-:S03]  /*45f0*/  @!P2 IMAD.MOV R19, RZ, RZ, -R19 ;  /* 0x000000ffff13a224 */ /* 0x000fc600078e0a13 */
[C---:B------:R-:W-:Y:S02]  /*4600*/  SEL R30, R21.reuse, R31, !P1 ;  /* 0x0000001f151e7207 */ /* 0x040fe40004800000 */
[----:B------:R-:W-:-:S03]  /*4610*/  SEL R19, R21, R19, !P1 ;  /* 0x0000001315137207 */ /* 0x000fc60004800000 */
[----:B------:R-:W-:Y:S01]  /*4620*/  IMAD R29, R30, 0x4, R9 ;  /* 0x000000041e1d7824 */ /* 0x000fe200078e0209 */
[----:B------:R-:W-:-:S05]  /*4630*/  LEA R19, R19, R32, 0x2 ;  /* 0x0000002013137211 */ /* 0x000fca00078e10ff */
[----:B------:R-:W-:Y:S04]  /*4640*/  LDS R30, [R19] ;  /* 0x00000000131e7984 */ /* 0x000fe80000000800 */
[----:B------:R-:W0:Y:S02]  /*4650*/  LDS R29, [R29] ;  /* 0x000000001d1d7984 */ /* 0x000e240000000800 */
[----:B0-----:R-:W-:-:S13]  /*4660*/  ISETP.GT.AND P0, PT, R30, R29, PT ;  /* 0x0000001d1e00720c */ /* 0x001fda0003f04270 */
[----:B------:R-:W-:Y:S01]  /*4670*/  @P0 IADD3 R30, PT, PT, R16, 0x1, -R25 ;  /* 0x00000001101e0810 */ /* 0x000fe20007ffe819 */
[----:B------:R-:W-:-:S03]  /*4680*/  @P0 IMAD.MOV.U32 R24, RZ, RZ, R27 ;  /* 0x000000ffff180224 */ /* 0x000fc600078e001b */
[----:B------:R-:W-:-:S05]  /*4690*/  @P0 SHF.R.S32.HI R30, RZ, 0x1, R30 ;  /* 0x00000001ff1e0819 */ /* 0x000fca000001141e */
[----:B------:R-:W-:Y:S02]  /*46a0*/  @P0 IMAD.IADD R23, R30, 0x1, R23 ;  /* 0x000000011e170824 */ /* 0x000fe400078e0217 */
[----:B------:R-:W-:Y:S01]  /*46b0*/  @P0 IMAD.IADD R30, R16, 0x1, -R30 ;  /* 0x00000001101e0824 */ /* 0x000fe200078e0a1e */
[----:B------:R-:W-:Y:S06]  /*46c0*/  @P0 BRA `(.L_x_45) ;  /* 0xfffffff800ec0947 */ /* 0x000fec000383ffff */
.L_x_44:
[----:B------:R-:W-:-:S04]  /*46d0*/  ISETP.GE.AND P0, PT, R16, R0, PT ;  /* 0x000000001000720c */ /* 0x000fc80003f06270 */
[----:B------:R-:W-:-:S13]  /*46e0*/  ISETP.LT.OR P0, PT, R27, 0x1, P0 ;  /* 0x000000011b00780c */ /* 0x000fda0000701670 */
[----:B------:R-:W-:Y:S05]  /*46f0*/  @P0 BRA `(.L_x_46) ;  /* 0x0000000000900947 */ /* 0x000fea0003800000 */
[----:B------:R-:W0:Y:S01]  /*4700*/  I2F.RP R25, R20 ;  /* 0x0000001400197306 */ /* 0x000e220000209400 */
[----:B------:R-:W-:Y:S01]  /*4710*/  VIADD R28, R28, 0xffffffff ;  /* 0xffffffff1c1c7836 */ /* 0x000fe20000000000 */
[----:B------:R-:W1:Y:S01]  /*4720*/  S2R R30, SR_CgaCtaId ;  /* 0x00000000001e7919 */ /* 0x000e620000008800 */
[----:B------:R-:W-:-:S03]  /*4730*/  IMAD.MOV.U32 R18, RZ, RZ, RZ ;  /* 0x000000ffff127224 */ /* 0x000fc600078e00ff */
[----:B------:R-:W-:Y:S02]  /*4740*/  IABS R29, R28 ;  /* 0x0000001c001d7213 */ /* 0x000fe40000000000 */
[----:B------:R-:W-:Y:S01]  /*4750*/  ISETP.GE.AND P2, PT, R28, RZ, PT ;  /* 0x000000ff1c00720c */ /* 0x000fe20003f46270 */
[----:B0-----:R-:W0:Y:S02]  /*4760*/  MUFU.RCP R25, R25 ;  /* 0x0000001900197308 */ /* 0x001e240000001000 */
[----:B0-----:R-:W-:-:S06]  /*4770*/  IADD3 R26, PT, PT, R25, 0xffffffe, RZ ;  /* 0x0ffffffe191a7810 */ /* 0x001fcc0007ffe0ff */
[----:B------:R0:W2:Y:S02]  /*4780*/  F2I.FTZ.U32.TRUNC.NTZ R19, R26 ;  /* 0x0000001a00137305 */ /* 0x0000a4000021f000 */
[----:B0-----:R-:W-:Y:S02]  /*4790*/  IMAD.MOV.U32 R26, RZ, RZ, R20 ;  /* 0x000000ffff1a7224 */ /* 0x001fe400078e0014 */
[----:B--2---:R-:W-:-:S04]  /*47a0*/  IMAD.MOV R23, RZ, RZ, -R19 ;  /* 0x000000ffff177224 */ /* 0x004fc800078e0a13 */
[----:B------:R-:W-:-:S04]  /*47b0*/  IMAD R23, R23, R20, RZ ;  /* 0x0000001417177224 */ /* 0x000fc800078e02ff */
[----:B------:R-:W-:-:S04]  /*47c0*/  IMAD.HI.U32 R18, R19, R23, R18 ;  /* 0x0000001713127227 */ /* 0x000fc800078e0012 */
[----:B------:R-:W-:-:S04]  /*47d0*/  IMAD.MOV.U32 R23, RZ, RZ, R29 ;  /* 0x000000ffff177224 */ /* 0x000fc800078e001d */
[----:B------:R-:W-:-:S05]  /*47e0*/  IMAD.HI.U32 R19, R18, R23, RZ ;  /* 0x0000001712137227 */ /* 0x000fca00078e00ff */
[----:B------:R-:W-:-:S05]  /*47f0*/  IADD3 R19, PT, PT, -R19, RZ, RZ ;  /* 0x000000ff13137210 */ /* 0x000fca0007ffe1ff */
[----:B------:R-:W-:Y:S01]  /*4800*/  IMAD R19, R20, R19, R23 ;  /* 0x0000001314137224 */ /* 0x000fe200078e0217 */
[----:B------:R-:W-:-:S04]  /*4810*/  MOV R23, 0x400 ;  /* 0x0000040000177802 */ /* 0x000fc80000000f00 */
[----:B------:R-:W-:Y:S02]  /*4820*/  ISETP.GT.U32.AND P0, PT, R26, R19, PT ;  /* 0x000000131a00720c */ /* 0x000fe40003f04070 */
[----:B-1----:R-:W-:-:S11]  /*4830*/  LEA R23, R30, R23, 0x18 ;  /* 0x000000171e177211 */ /* 0x002fd600078ec0ff */
[----:B------:R-:W-:-:S05]  /*4840*/  @!P0 IMAD.IADD R19, R19, 0x1, -R20 ;  /* 0x0000000113138824 */ /* 0x000fca00078e0a14 */
[----:B------:R-:W-:-:S13]  /*4850*/  ISETP.GT.U32.AND P0, PT, R26, R19, PT ;  /* 0x000000131a00720c */ /* 0x000fda0003f04070 */
[----:B------:R-:W-:-:S04]  /*4860*/  @!P0 IMAD.IADD R19, R19, 0x1, -R20 ;  /* 0x0000000113138824 */ /* 0x000fc800078e0a14 */
[----:B------:R-:W-:-:S05]  /*4870*/  @!P2 IMAD.MOV R19, RZ, RZ, -R19 ;  /* 0x000000ffff13a224 */ /* 0x000fca00078e0a13 */
[----:B------:R-:W-:Y:S02]  /*4880*/  SEL R28, R21, R19, !P1 ;  /* 0x00000013151c7207 */ /* 0x000fe40004800000 */
[----:B------:R-:W-:-:S03]  /*4890*/  LEA R19, R22, R23, 0x2 ;  /* 0x0000001716137211 */ /* 0x000fc600078e10ff */
[----:B------:R-:W-:-:S03]  /*48a0*/  IMAD R28, R28, 0x4, R9 ;  /* 0x000000041c1c7824 */ /* 0x000fc600078e0209 */
[----:B------:R-:W-:Y:S04]  /*48b0*/  LDS R19, [R19] ;  /* 0x0000000013137984 */ /* 0x000fe80000000800 */
[----:B------:R-:W0:Y:S02]  /*48c0*/  LDS R28, [R28] ;  /* 0x000000001c1c7984 */ /* 0x000e240000000800 */
[----:B0-----:R-:W-:-:S13]  /*48d0*/  ISETP.GE.AND P0, PT, R28, R19, PT ;  /* 0x000000131c00720c */ /* 0x001fda0003f06270 */
[----:B------:R-:W-:Y:S01]  /*48e0*/  @P0 IADD3 R23, PT, PT, R27, 0x1, -R24 ;  /* 0x000000011b170810 */ /* 0x000fe20007ffe818 */
[----:B------:R-:W-:-:S03]  /*48f0*/  @P0 IMAD.MOV.U32 R25, RZ, RZ, R16 ;  /* 0x000000ffff190224 */ /* 0x000fc600078e0010 */
[----:B------:R-:W-:-:S05]  /*4900*/  @P0 SHF.R.S32.HI R30, RZ, 0x1, R23 ;  /* 0x00000001ff1e0819 */ /* 0x000fca0000011417 */
[--C-:B------:R-:W-:Y:S02]  /*4910*/  @P0 IMAD.IADD R23, R27, 0x1, -R30.reuse ;  /* 0x000000011b170824 */ /* 0x100fe400078e0a1e */
[----:B------:R-:W-:Y:S01]  /*4920*/  @P0 IMAD.IADD R30, R16, 0x1, R30 ;  /* 0x00000001101e0824 */ /* 0x000fe200078e021e */
[----:B------:R-:W-:Y:S06]  /*4930*/  @P0 BRA `(.L_x_45) ;  /* 0xfffffff800500947 */ /* 0x000fec000383ffff */
.L_x_46:
[----:B------:R-:W0:Y:S01]  /*4940*/  I2F.RP R0, R20 ;  /* 0x0000001400007306 */ /* 0x000e220000209400 */
[C---:B------:R-:W-:Y:S01]  /*4950*/  IMAD.IADD R23, R3.reuse, 0x1, -R16 ;  /* 0x0000000103177824 */ /* 0x040fe200078e0a10 */
[----:B------:R-:W-:Y:S01]  /*4960*/  IADD3 R6, PT, PT, R3, R6, RZ ;  /* 0x0000000603067210 */ /* 0x000fe20007ffe0ff */
[----:B------:R-:W-:Y:S01]  /*4970*/  IMAD.IADD R5, R16, 0x1, R5 ;  /* 0x0000000110057824 */ /* 0x000fe200078e0205 */
[----:B------:R-:W-:Y:S01]  /*4980*/  BAR.SYNC.DEFER_BLOCKING 0x0 ;  /* 0x0000000000007b1d */ /* 0x000fe20000010000 */
[----:B------:R-:W-:-:S05]  /*4990*/  IMAD.IADD R8, R23, 0x1, R8 ;  /* 0x0000000117087824 */ /* 0x000fca00078e0208 */
[----:B------:R-:W-:Y:S02]  /*49a0*/  IABS R24, R8 ;  /* 0x0000000800187213 */ /* 0x000fe40000000000 */
[----:B------:R-:W-:Y:S01]  /*49b0*/  ISETP.GE.AND P2, PT, R8, RZ, PT ;  /* 0x000000ff0800720c */ /* 0x000fe20003f46270 */
[----:B0-----:R-:W0:Y:S02]  /*49c0*/  MUFU.RCP R0, R0 ;  /* 0x0000000000007308 */ /* 0x001e240000001000 */
[----:B0-----:R-:W-:-:S06]  /*49d0*/  IADD3 R18, PT, PT, R0, 0xffffffe, RZ ;  /* 0x0ffffffe00127810 */ /* 0x001fcc0007ffe0ff */
[----:B------:R0:W1:Y:S02]  /*49e0*/  F2I.FTZ.U32.TRUNC.NTZ R19, R18 ;  /* 0x0000001200137305 */ /* 0x000064000021f000 */
[----:B0-----:R-:W-:Y:S02]  /*49f0*/  IMAD.MOV.U32 R18, RZ, RZ, RZ ;  /* 0x000000ffff127224 */ /* 0x001fe400078e00ff */
[----:B-1----:R-:W-:-:S04]  /*4a00*/  IMAD.MOV R7, RZ, RZ, -R19 ;  /* 0x000000ffff077224 */ /* 0x002fc800078e0a13 */
[----:B------:R-:W-:-:S04]  /*4a10*/  IMAD R7, R7, R20, RZ ;  /* 0x0000001407077224 */ /* 0x000fc800078e02ff */
[----:B------:R-:W-:Y:S01]  /*4a20*/  IMAD.HI.U32 R2, R19, R7, R18 ;  /* 0x0000000713027227 */ /* 0x000fe200078e0012 */
[----:B------:R-:W-:-:S05]  /*4a30*/  MOV R7, R24 ;  /* 0x0000001800077202 */ /* 0x000fca0000000f00 */
[----:B------:R-:W-:-:S04]  /*4a40*/  IMAD.HI.U32 R0, R2, R7, RZ ;  /* 0x0000000702007227 */ /* 0x000fc800078e00ff */
[----:B------:R-:W-:Y:S02]  /*4a50*/  IMAD.MOV R0, RZ, RZ, -R0 ;  /* 0x000000ffff007224 */ /* 0x000fe400078e0a00 */
[----:B------:R-:W-:Y:S02]  /*4a60*/  IMAD.IADD R2, R6, 0x1, -R5 ;  /* 0x0000000106027824 */ /* 0x000fe400078e0a05 */
[----:B------:R-:W-:-:S05]  /*4a70*/  IMAD R7, R20, R0, R7 ;  /* 0x0000000014077224 */ /* 0x000fca00078e0207 */
[----:B------:R-:W-:-:S13]  /*4a80*/  ISETP.GT.U32.AND P0, PT, R20, R7, PT ;  /* 0x000000071400720c */ /* 0x000fda0003f04070 */
[----:B------:R-:W-:-:S05]  /*4a90*/  @!P0 IMAD.IADD R7, R7, 0x1, -R20 ;  /* 0x0000000107078824 */ /* 0x000fca00078e0a14 */
[----:B------:R-:W-:-:S13]  /*4aa0*/  ISETP.GT.U32.AND P0, PT, R20, R7, PT ;  /* 0x000000071400720c */ /* 0x000fda0003f04070 */
[----:B------:R-:W-:Y:S01]  /*4ab0*/  @!P0 IMAD.IADD R7, R7, 0x1, -R20 ;  /* 0x0000000107078824 */ /* 0x000fe200078e0a14 */
[----:B------:R-:W-:-:S03]  /*4ac0*/  ISETP.NE.AND P0, PT, R12, UR4, PT ;  /* 0x000000040c007c0c */ /* 0x000fc6000bf05270 */
[----:B------:R-:W-:-:S05]  /*4ad0*/  @!P2 IMAD.MOV R7, RZ, RZ, -R7 ;  /* 0x000000ffff07a224 */ /* 0x000fca00078e0a07 */
[----:B------:R-:W-:Y:S01]  /*4ae0*/  SEL R8, R21, R7, !P1 ;  /* 0x0000000715087207 */ /* 0x000fe20004800000 */
[----:B------:R-:W-:-:S04]  /*4af0*/  IMAD.MOV.U32 R7, RZ, RZ, R22 ;  /* 0x000000ffff077224 */ /* 0x000fc800078e0016 */
[----:B------:R-:W-:Y:S05]  /*4b00*/  @P0 BRA `(.L_x_47) ;  /* 0xffffffc800f00947 */ /* 0x000fea000383ffff */
[----:B------:R-:W-:Y:S05]  /*4b10*/  EXIT ;  /* 0x000000000000794d */ /* 0x000fea0003800000 */
.L_x_48:
[----:B------:R-:W-:-:S00]  /*4b20*/  BRA `(.L_x_48) ;  /* 0xfffffffc00fc7947 */ /* 0x000fc0000383ffff */
[----:B------:R-:W-:-:S00]  /*4b30*/  NOP ;  /* 0x0000000000007918 */ /* 0x000fc00000000000 */
        /* <DEDUP_REMOVED lines=12> */
.L_x_49:


//--------------------- .nv.shared._Z25MergeCircularBufferKernelPiiS_iS_i --------------------------
	.section	.nv.shared._Z25MergeCircularBufferKernelPiiS_iS_i,"aw",@nobits
	.sectionflags	@""
	.align	16
	.zero		1024


//--------------------- .nv.shared.reserved.0     --------------------------
	.section	.nv.shared.reserved.0,"aw",@nobits
	.weak		__nv_reservedSMEM_offset_0_alias
	.size		__nv_reservedSMEM_offset_0_alias, 0, 64
	.other		__nv_reservedSMEM_offset_0_alias,@"STO_CUDA_RESERVED_SHARED STV_DEFAULT"
__nv_reservedSMEM_offset_0_alias:
	.zero		0
	.zero		64


//--------------------- .nv.constant0._Z25MergeCircularBufferKernelPiiS_iS_i --------------------------
	.section	.nv.constant0._Z25MergeCircularBufferKernelPiiS_iS_i,"a",@progbits
	.sectionflags	@""
	.align	4
.nv.constant0._Z25MergeCircularBufferKernelPiiS_iS_i:
	.zero		940


//--------------------- SYMBOLS --------------------------

	.type		.nv.reservedSmem.offset0,@object
	.size		.nv.reservedSmem.offset0,0x4
	.type		.nv.reservedSmem.cap,@object
	.size		.nv.reservedSmem.cap,0x4
